	.target	sm_100a

	.elftype	@"ET_EXEC"


//--------------------- .note.nv.tkinfo           --------------------------
	.section	.note.nv.tkinfo,"",@"SHT_NOTE"
	.sectionflags	@"SHF_NOTE_NV_TKINFO"
	.tkinfo
        /*0018*/ 	.word	0x00000081
        /*0030*/ 	.string	""
        /*0030*/ 	.string	"ptxas-blackwell"
        /*0030*/ 	.string	"Cuda compilation tools, release 12.9, V12.9.86"
        /*0030*/ 	.string	"Build cuda_12.9.r12.9/compiler.36037853_0"
        /*0030*/ 	.string	"-v  -suppress-debug-info  -lineinfo  -arch sm_100a "



//--------------------- .note.nv.cuver            --------------------------
	.section	.note.nv.cuver,"",@"SHT_NOTE"
	.sectionflags	@"SHF_NOTE_NV_CUVER"
        /*0018*/ 	.short	0x0001
        /*001a*/ 	.short	0x0064
        /*001c*/ 	.short	0x0001
        /*001e*/ 	.short	0x0000
        /*0020*/ 	.short	0x0001
        /*0022*/ 	.short	0x0000


//--------------------- .nv.info                  --------------------------
	.section	.nv.info,"",@"SHT_CUDA_INFO"
	.align	4


	//----- nvinfo : EIATTR_REGCOUNT
	.align		4
        /*0000*/ 	.byte	0x04, 0x2f
        /*0002*/ 	.short	(.L_4 - .L_3)
	.align		4
.L_3:
        /*0004*/ 	.word	index@(gluon_tcgen05)
        /*0008*/ 	.word	0x00000087


	//----- nvinfo : EIATTR_FRAME_SIZE
	.align		4
.L_4:
        /*000c*/ 	.byte	0x04, 0x11
        /*000e*/ 	.short	(.L_6 - .L_5)
	.align		4
.L_5:
        /*0010*/ 	.word	index@($__internal_2_$__cuda_sm10x_tcgen05_guardrail_trap_unallocated_columns_being_dealloced)
        /*0014*/ 	.word	0x00000000


	//----- nvinfo : EIATTR_FRAME_SIZE
	.align		4
.L_6:
        /*0018*/ 	.byte	0x04, 0x11
        /*001a*/ 	.short	(.L_8 - .L_7)
	.align		4
.L_7:
        /*001c*/ 	.word	index@($__internal_1_$__cuda_sm10x_tcgen05_guardrail_trap_phase_invalid_during_alloc)
        /*0020*/ 	.word	0x00000000


	//----- nvinfo : EIATTR_FRAME_SIZE
	.align		4
.L_8:
        /*0024*/ 	.byte	0x04, 0x11
        /*0026*/ 	.short	(.L_10 - .L_9)
	.align		4
.L_9:
        /*0028*/ 	.word	index@($__internal_0_$__cuda_sm10x_tcgen05_guardrail_trap_col_being_dealloced_not_returned_by_alloc)
        /*002c*/ 	.word	0x00000000


	//----- nvinfo : EIATTR_FRAME_SIZE
	.align		4
.L_10:
        /*0030*/ 	.byte	0x04, 0x11
        /*0032*/ 	.short	(.L_12 - .L_11)
	.align		4
.L_11:
        /*0034*/ 	.word	index@(gluon_tcgen05)
        /*0038*/ 	.word	0x00000000


	//----- nvinfo : EIATTR_MIN_STACK_SIZE
	.align		4
.L_12:
        /*003c*/ 	.byte	0x04, 0x12
        /*003e*/ 	.short	(.L_14 - .L_13)
	.align		4
.L_13:
        /*0040*/ 	.word	index@(gluon_tcgen05)
        /*0044*/ 	.word	0x00000000
.L_14:


//--------------------- .nv.info.gluon_tcgen05    --------------------------
	.section	.nv.info.gluon_tcgen05,"",@"SHT_CUDA_INFO"
	.sectionflags	@""
	.align	4


	//----- nvinfo : EIATTR_CUDA_API_VERSION
	.align		4
        /*0000*/ 	.byte	0x04, 0x37
        /*0002*/ 	.short	(.L_16 - .L_15)
.L_15:
        /*0004*/ 	.word	0x00000081


	//----- nvinfo : EIATTR_KPARAM_INFO
	.align		4
.L_16:
        /*0008*/ 	.byte	0x04, 0x17
        /*000a*/ 	.short	(.L_18 - .L_17)
.L_17:
        /*000c*/ 	.word	0x00000000
        /*0010*/ 	.short	0x000a
        /*0012*/ 	.short	0x0048
        /*0014*/ 	.byte	0x00, 0xf4, 0x21, 0x00


	//----- nvinfo : EIATTR_KPARAM_INFO
	.align		4
.L_18:
        /*0018*/ 	.byte	0x04, 0x17
        /*001a*/ 	.short	(.L_20 - .L_19)
.L_19:
        /*001c*/ 	.word	0x00000000
        /*0020*/ 	.short	0x0009
        /*0022*/ 	.short	0x0040
        /*0024*/ 	.byte	0x00, 0xf4, 0x21, 0x00


	//----- nvinfo : EIATTR_KPARAM_INFO
	.align		4
.L_20:
        /*0028*/ 	.byte	0x04, 0x17
        /*002a*/ 	.short	(.L_22 - .L_21)
.L_21:
        /*002c*/ 	.word	0x00000000
        /*0030*/ 	.short	0x0008
        /*0032*/ 	.short	0x0038
        /*0034*/ 	.byte	0x00, 0xf0, 0x21, 0x00


	//----- nvinfo : EIATTR_KPARAM_INFO
	.align		4
.L_22:
        /*0038*/ 	.byte	0x04, 0x17
        /*003a*/ 	.short	(.L_24 - .L_23)
.L_23:
        /*003c*/ 	.word	0x00000000
        /*0040*/ 	.short	0x0007
        /*0042*/ 	.short	0x0030
        /*0044*/ 	.byte	0x00, 0xf0, 0x21, 0x00


	//----- nvinfo : EIATTR_KPARAM_INFO
	.align		4
.L_24:
        /*0048*/ 	.byte	0x04, 0x17
        /*004a*/ 	.short	(.L_26 - .L_25)
.L_25:
        /*004c*/ 	.word	0x00000000
        /*0050*/ 	.short	0x0006
        /*0052*/ 	.short	0x0028
        /*0054*/ 	.byte	0x00, 0xf0, 0x21, 0x00


	//----- nvinfo : EIATTR_KPARAM_INFO
	.align		4
.L_26:
        /*0058*/ 	.byte	0x04, 0x17
        /*005a*/ 	.short	(.L_28 - .L_27)
.L_27:
        /*005c*/ 	.word	0x00000000
        /*0060*/ 	.short	0x0005
        /*0062*/ 	.short	0x0020
        /*0064*/ 	.byte	0x00, 0xf0, 0x11, 0x00


	//----- nvinfo : EIATTR_KPARAM_INFO
	.align		4
.L_28:
        /*0068*/ 	.byte	0x04, 0x17
        /*006a*/ 	.short	(.L_30 - .L_29)
.L_29:
        /*006c*/ 	.word	0x00000000
        /*0070*/ 	.short	0x0004
        /*0072*/ 	.short	0x001c
        /*0074*/ 	.byte	0x00, 0xf0, 0x11, 0x00


	//----- nvinfo : EIATTR_KPARAM_INFO
	.align		4
.L_30:
        /*0078*/ 	.byte	0x04, 0x17
        /*007a*/ 	.short	(.L_32 - .L_31)
.L_31:
        /*007c*/ 	.word	0x00000000
        /*0080*/ 	.short	0x0003
        /*0082*/ 	.short	0x0018
        /*0084*/ 	.byte	0x00, 0xf0, 0x11, 0x00


	//----- nvinfo : EIATTR_KPARAM_INFO
	.align		4
.L_32:
        /*0088*/ 	.byte	0x04, 0x17
        /*008a*/ 	.short	(.L_34 - .L_33)
.L_33:
        /*008c*/ 	.word	0x00000000
        /*0090*/ 	.short	0x0002
        /*0092*/ 	.short	0x0010
        /*0094*/ 	.byte	0x00, 0xf4, 0x21, 0x00


	//----- nvinfo : EIATTR_KPARAM_INFO
	.align		4
.L_34:
        /*0098*/ 	.byte	0x04, 0x17
        /*009a*/ 	.short	(.L_36 - .L_35)
.L_35:
        /*009c*/ 	.word	0x00000000
        /*00a0*/ 	.short	0x0001
        /*00a2*/ 	.short	0x0008
        /*00a4*/ 	.byte	0x00, 0xf4, 0x21, 0x00


	//----- nvinfo : EIATTR_KPARAM_INFO
	.align		4
.L_36:
        /*00a8*/ 	.byte	0x04, 0x17
        /*00aa*/ 	.short	(.L_38 - .L_37)
.L_37:
        /*00ac*/ 	.word	0x00000000
        /*00b0*/ 	.short	0x0000
        /*00b2*/ 	.short	0x0000
        /*00b4*/ 	.byte	0x00, 0xf4, 0x21, 0x00


	//----- nvinfo : EIATTR_AT_ENTRY_FRAGMENTS
	.align		4
.L_38:
        /*00b8*/ 	.byte	0x04, 0x4f
        /*00ba*/ 	.short	(.L_40 - .L_39)


	//   ....[0]....
.L_39:
        /*00bc*/ 	.word	0x00000004


	//----- nvinfo : EIATTR_RESERVED_SMEM_USED
	.align		4
.L_40:
        /*00c0*/ 	.byte	0x01, 0x41
	.zero		2


	//----- nvinfo : EIATTR_SPARSE_MMA_MASK
	.align		4
        /*00c4*/ 	.byte	0x03, 0x50
        /*00c6*/ 	.short	0x0000


	//----- nvinfo : EIATTR_TCGEN05_1CTA_USED
	.align		4
        /*00c8*/ 	.byte	0x01, 0x51
	.zero		2


	//----- nvinfo : EIATTR_MAXREG_COUNT
	.align		4
        /*00cc*/ 	.byte	0x03, 0x1b
        /*00ce*/ 	.short	0x00ff


	//----- nvinfo : EIATTR_NUM_BARRIERS
	.align		4
        /*00d0*/ 	.byte	0x02, 0x4c
        /*00d2*/ 	.byte	0x01
	.zero		1


	//----- nvinfo : EIATTR_INT_WARP_WIDE_INSTR_OFFSETS
	.align		4
        /*00d4*/ 	.byte	0x04, 0x31
        /*00d6*/ 	.short	(.L_42 - .L_41)


	//   ....[0]....
.L_41:
        /*00d8*/ 	.word	0x00001620


	//   ....[1]....
        /*00dc*/ 	.word	0x00001640


	//   ....[2]....
        /*00e0*/ 	.word	0x000016c0


	//   ....[3]....
        /*00e4*/ 	.word	0x000019c0


	//   ....[4]....
        /*00e8*/ 	.word	0x000019d0


	//   ....[5]....
        /*00ec*/ 	.word	0x00001a30


	//   ....[6]....
        /*00f0*/ 	.word	0x00001a40


	//   ....[7]....
        /*00f4*/ 	.word	0x00001d20


	//   ....[8]....
        /*00f8*/ 	.word	0x00001d30


	//   ....[9]....
        /*00fc*/ 	.word	0x00001ec0


	//   ....[10]....
        /*0100*/ 	.word	0x00001ef0


	//   ....[11]....
        /*0104*/ 	.word	0x00001f10


	//   ....[12]....
        /*0108*/ 	.word	0x00001f50


	//   ....[13]....
        /*010c*/ 	.word	0x00002260


	//   ....[14]....
        /*0110*/ 	.word	0x00002270


	//   ....[15]....
        /*0114*/ 	.word	0x000025a0


	//   ....[16]....
        /*0118*/ 	.word	0x000025b0


	//   ....[17]....
        /*011c*/ 	.word	0x00002ca0


	//   ....[18]....
        /*0120*/ 	.word	0x00002cf0


	//----- nvinfo : EIATTR_COOP_GROUP_MASK_REGIDS
	.align		4
.L_42:
        /*0124*/ 	.byte	0x04, 0x29
        /*0126*/ 	.short	(.L_44 - .L_43)


	//   ....[0]....
.L_43:
        /*0128*/ 	.word	0xffffffff


	//   ....[1]....
        /*012c*/ 	.word	0xffffffff


	//   ....[2]....
        /*0130*/ 	.word	0xffffffff


	//   ....[3]....
        /*0134*/ 	.word	0xffffffff


	//   ....[4]....
        /*0138*/ 	.word	0xffffffff


	//   ....[5]....
        /*013c*/ 	.word	0xffffffff


	//   ....[6]....
        /*0140*/ 	.word	0xffffffff


	//   ....[7]....
        /*0144*/ 	.word	0xffffffff


	//   ....[8]....
        /*0148*/ 	.word	0xffffffff


	//   ....[9]....
        /*014c*/ 	.word	0xffffffff


	//----- nvinfo : EIATTR_COOP_GROUP_INSTR_OFFSETS
	.align		4
.L_44:
        /*0150*/ 	.byte	0x04, 0x28
        /*0152*/ 	.short	(.L_46 - .L_45)


	//   ....[0]....
.L_45:
        /*0154*/ 	.word	0x00000050


	//   ....[1]....
        /*0158*/ 	.word	0x00000310


	//   ....[2]....
        /*015c*/ 	.word	0x000004f0


	//   ....[3]....
        /*0160*/ 	.word	0x000009a0


	//   ....[4]....
        /*0164*/ 	.word	0x00000ae0


	//   ....[5]....
        /*0168*/ 	.word	0x00000f50


	//   ....[6]....
        /*016c*/ 	.word	0x00001090


	//   ....[7]....
        /*0170*/ 	.word	0x000014e0


	//   ....[8]....
        /*0174*/ 	.word	0x00002b30


	//   ....[9]....
        /*0178*/ 	.word	0x00002da0


	//----- nvinfo : EIATTR_VRC_CTA_INIT_COUNT
	.align		4
.L_46:
        /*017c*/ 	.byte	0x02, 0x4a
        /*017e*/ 	.byte	0x80
	.zero		1


	//----- nvinfo : EIATTR_MBARRIER_INSTR_OFFSETS
	.align		4
        /*0180*/ 	.byte	0x04, 0x39
        /*0182*/ 	.short	(.L_48 - .L_47)


	//   ....[0]....
.L_47:
        /*0184*/ 	.word	0x000016e0
        /*0188*/ 	.word	0x000000ff
        /*018c*/ 	.word	0x00024000
        /*0190*/ 	.short	0x0100
        /*0192*/ 	.byte	0x08
	.zero		1


	//   ....[1]....
        /*0194*/ 	.word	0x000016f0
        /*0198*/ 	.word	0x000000ff
        /*019c*/ 	.word	0x00024020
        /*01a0*/ 	.short	0x0100
        /*01a2*/ 	.byte	0x08
	.zero		1


	//   ....[2]....
        /*01a4*/ 	.word	0x000017a0
        /*01a8*/ 	.word	0x000000ff
        /*01ac*/ 	.word	0x00024008
        /*01b0*/ 	.short	0x0100
        /*01b2*/ 	.byte	0x08
	.zero		1


	//   ....[3]....
        /*01b4*/ 	.word	0x000017b0
        /*01b8*/ 	.word	0x000000ff
        /*01bc*/ 	.word	0x00024028
        /*01c0*/ 	.short	0x0100
        /*01c2*/ 	.byte	0x08
	.zero		1


	//   ....[4]....
        /*01c4*/ 	.word	0x000018c0
        /*01c8*/ 	.word	0x000000ff
        /*01cc*/ 	.word	0x00024010
        /*01d0*/ 	.short	0x0100
        /*01d2*/ 	.byte	0x08
	.zero		1


	//   ....[5]....
        /*01d4*/ 	.word	0x000018d0
        /*01d8*/ 	.word	0x000000ff
        /*01dc*/ 	.word	0x00024030
        /*01e0*/ 	.short	0x0100
        /*01e2*/ 	.byte	0x08
	.zero		1


	//   ....[6]....
        /*01e4*/ 	.word	0x00001ad0
        /*01e8*/ 	.word	0x000000ff
        /*01ec*/ 	.word	0x00024000
        /*01f0*/ 	.short	0x010a
        /*01f2*/ 	.byte	0x08
	.zero		1


	//   ....[7]....
        /*01f4*/ 	.word	0x00001d80
        /*01f8*/ 	.word	0x000000ff
        /*01fc*/ 	.word	0x00024020
        /*0200*/ 	.short	0x010a
        /*0202*/ 	.byte	0x08
	.zero		1


	//   ....[8]....
        /*0204*/ 	.word	0x00001fd0
        /*0208*/ 	.word	0x000000ff
        /*020c*/ 	.word	0x00024000
        /*0210*/ 	.short	0x010a
        /*0212*/ 	.byte	0x11
	.zero		1


	//   ....[9]....
        /*0214*/ 	.word	0x000022b0
        /*0218*/ 	.word	0x000000ff
        /*021c*/ 	.word	0x00024020
        /*0220*/ 	.short	0x010a
        /*0222*/ 	.byte	0x11
	.zero		1


	//   ....[10]....
        /*0224*/ 	.word	0x00002380
        /*0228*/ 	.word	0x000000ff
        /*022c*/ 	.word	0x00024000
        /*0230*/ 	.short	0x0108
        /*0232*/ 	.byte	0x08
	.zero		1


	//   ....[11]....
        /*0234*/ 	.word	0x00002390
        /*0238*/ 	.word	0x000000ff
        /*023c*/ 	.word	0x00024020
        /*0240*/ 	.short	0x0108
        /*0242*/ 	.byte	0x08
	.zero		1


	//   ....[12]....
        /*0244*/ 	.word	0x000023e0
        /*0248*/ 	.word	0x000000ff
        /*024c*/ 	.word	0x00024008
        /*0250*/ 	.short	0x0108
        /*0252*/ 	.byte	0x08
	.zero		1


	//   ....[13]....
        /*0254*/ 	.word	0x000023f0
        /*0258*/ 	.word	0x000000ff
        /*025c*/ 	.word	0x00024028
        /*0260*/ 	.short	0x0108
        /*0262*/ 	.byte	0x08
	.zero		1


	//   ....[14]....
        /*0264*/ 	.word	0x00002440
        /*0268*/ 	.word	0x000000ff
        /*026c*/ 	.word	0x00024010
        /*0270*/ 	.short	0x0108
        /*0272*/ 	.byte	0x08
	.zero		1


	//   ....[15]....
        /*0274*/ 	.word	0x00002450
        /*0278*/ 	.word	0x000000ff
        /*027c*/ 	.word	0x00024030
        /*0280*/ 	.short	0x0108
        /*0282*/ 	.byte	0x08
	.zero		1


	//   ....[16]....
        /*0284*/ 	.word	0x00002dc0
        /*0288*/ 	.word	0x000000ff
        /*028c*/ 	.word	0x00024000
        /*0290*/ 	.short	0x010a
        /*0292*/ 	.byte	0x08
	.zero		1


	//   ....[17]....
        /*0294*/ 	.word	0x00002df0
        /*0298*/ 	.word	0x000000ff
        /*029c*/ 	.word	0x00024020
        /*02a0*/ 	.short	0x010a
        /*02a2*/ 	.byte	0x08
	.zero		1


	//   ....[18]....
        /*02a4*/ 	.word	0x00002e20
        /*02a8*/ 	.word	0x000000ff
        /*02ac*/ 	.word	0x00024000
        /*02b0*/ 	.short	0x010a
        /*02b2*/ 	.byte	0x11
	.zero		1


	//   ....[19]....
        /*02b4*/ 	.word	0x00002e50
        /*02b8*/ 	.word	0x000000ff
        /*02bc*/ 	.word	0x00024020
        /*02c0*/ 	.short	0x010a
        /*02c2*/ 	.byte	0x11
	.zero		1


	//----- nvinfo : EIATTR_NUM_MBARRIERS
	.align		4
.L_48:
        /*02c4*/ 	.byte	0x03, 0x38
        /*02c6*/ 	.short	0x0006


	//----- nvinfo : EIATTR_EXIT_INSTR_OFFSETS
	.align		4
        /*02c8*/ 	.byte	0x04, 0x1c
        /*02ca*/ 	.short	(.L_50 - .L_49)


	//   ....[0]....
.L_49:
        /*02cc*/ 	.word	0x00002db0


	//----- nvinfo : EIATTR_REQNTID
	.align		4
.L_50:
        /*02d0*/ 	.byte	0x04, 0x10
        /*02d2*/ 	.short	(.L_52 - .L_51)
.L_51:
        /*02d4*/ 	.word	0x00000100
        /*02d8*/ 	.word	0x00000001
        /*02dc*/ 	.word	0x00000001


	//----- nvinfo : EIATTR_CRS_STACK_SIZE
	.align		4
.L_52:
        /*02e0*/ 	.byte	0x04, 0x1e
        /*02e2*/ 	.short	(.L_54 - .L_53)
.L_53:
        /*02e4*/ 	.word	0x00000000


	//----- nvinfo : EIATTR_CBANK_PARAM_SIZE
	.align		4
.L_54:
        /*02e8*/ 	.byte	0x03, 0x19
        /*02ea*/ 	.short	0x0050


	//----- nvinfo : EIATTR_PARAM_CBANK
	.align		4
        /*02ec*/ 	.byte	0x04, 0x0a
        /*02ee*/ 	.short	(.L_56 - .L_55)
	.align		4
.L_55:
        /*02f0*/ 	.word	index@(.nv.constant0.gluon_tcgen05)
        /*02f4*/ 	.short	0x0380
        /*02f6*/ 	.short	0x0050


	//----- nvinfo : EIATTR_SW_WAR
	.align		4
.L_56:
        /*02f8*/ 	.byte	0x04, 0x36
        /*02fa*/ 	.short	(.L_58 - .L_57)
.L_57:
        /*02fc*/ 	.word	0x00000008
.L_58:


//--------------------- .nv.compat                --------------------------
	.section	.nv.compat,"",@"SHT_CUDA_COMPAT_INFO"
	.align	4
        /*0000*/ 	.byte	0x02, 0x02, 0x02, 0x00, 0x02, 0x05, 0x05, 0x00, 0x02, 0x03, 0x03, 0x00, 0x02, 0x06, 0x01, 0x00


//--------------------- .nv.callgraph             --------------------------
	.section	.nv.callgraph,"",@"SHT_CUDA_CALLGRAPH"
	.align	4
	.sectionentsize	8
	.align		4
        /*0000*/ 	.word	0x00000000
	.align		4
        /*0004*/ 	.word	0xffffffff
	.align		4
        /*0008*/ 	.word	0x00000000
	.align		4
        /*000c*/ 	.word	0xfffffffe
	.align		4
        /*0010*/ 	.word	0x00000000
	.align		4
        /*0014*/ 	.word	0xfffffffd
	.align		4
        /*0018*/ 	.word	0x00000000
	.align		4
        /*001c*/ 	.word	0xfffffffc


//--------------------- .text.gluon_tcgen05       --------------------------
	.section	.text.gluon_tcgen05,"ax",@progbits
	.align	128
        .global         gluon_tcgen05
        .type           gluon_tcgen05,@function
        .size           gluon_tcgen05,(.L_x_81 - gluon_tcgen05)
        .other          gluon_tcgen05,@"STO_CUDA_ENTRY STV_DEFAULT"
gluon_tcgen05:
.text.gluon_tcgen05:
[----:B------:R-:W1:Y:S01]  /*0000*/  LDC R1, c[0x0][0x37c] ;  /* 0x0000df00ff017b82 */ /* 0x000e620000000800 */
[----:B------:R-:W2:Y:S02]  /*0010*/  S2R R0, SR_TID.X ;  /* 0x0000000000007919 */ /* 0x000ea40000002100 */
[----:B--2---:R-:W-:-:S13]  /*0020*/  ISETP.GE.U32.AND P2, PT, R0, 0x20, PT ;  /* 0x000000200000780c */ /* 0x004fda0003f46070 */
[----:B------:R-:W-:Y:S05]  /*0030*/  @P2 BRA `(.L_x_0) ;  /* 0x0000000000b82947 */ /* 0x000fea0003800000 */
[----:B------:R-:W2:Y:S01]  /*0040*/  S2UR UR6, SR_CgaCtaId ;  /* 0x00000000000679c3 */ /* 0x000ea20000008800 */
[----:B------:R-:W-:Y:S01]  /*0050*/  NOP ;  /* 0x0000000000007918 */ /* 0x000fe20000000000 */
[----:B------:R-:W-:Y:S02]  /*0060*/  UMOV UR4, 0x40 ;  /* 0x0000004000047882 */ /* 0x000fe40000000000 */
[----:B--2---:R-:W-:-:S09]  /*0070*/  ULEA UR4, UR6, UR4, 0x18 ;  /* 0x0000000406047291 */ /* 0x004fd2000f8ec0ff */
[----:B------:R-:W2:Y:S01]  /*0080*/  LDS.U8 R2, [UR4] ;  /* 0x00000004ff027984 */ /* 0x000ea20008000000 */
[----:B------:R-:W-:Y:S02]  /*0090*/  UMOV UR4, 0x400 ;  /* 0x0000040000047882 */ /* 0x000fe40000000000 */
[----:B------:R-:W-:Y:S01]  /*00a0*/  ULEA UR4, UR6, UR4, 0x18 ;  /* 0x0000000406047291 */ /* 0x000fe2000f8ec0ff */
[----:B--2---:R-:W-:-:S13]  /*00b0*/  ISETP.NE.AND P0, PT, R2, RZ, PT ;  /* 0x000000ff0200720c */ /* 0x004fda0003f05270 */
[----:B------:R-:W-:Y:S05]  /*00c0*/  @P0 BRA `(.L_x_1) ;  /* 0x00000000007c0947 */ /* 0x000fea0003800000 */
[----:B------:R-:W-:-:S13]  /*00d0*/  ELECT P0, URZ, PT ;  /* 0x0000000000ff782f */ /* 0x000fda0003800000 */
[----:B------:R-:W-:Y:S05]  /*00e0*/  @!P0 BRA `(.L_x_2) ;  /* 0x0000000000848947 */ /* 0x000fea0003800000 */
[----:B------:R-:W-:Y:S01]  /*00f0*/  UMOV UR5, 0x8 ;  /* 0x0000000800057882 */ /* 0x000fe20000000000 */
[----:B------:R-:W-:Y:S02]  /*0100*/  IMAD.MOV.U32 R5, RZ, RZ, 0x1 ;  /* 0x00000001ff057424 */ /* 0x000fe400078e00ff */
[----:B------:R-:W-:Y:S02]  /*0110*/  IMAD.MOV.U32 R3, RZ, RZ, 0xff ;  /* 0x000000ffff037424 */ /* 0x000fe400078e00ff */
[----:B------:R-:W-:Y:S04]  /*0120*/  DEPBAR.LE SB2, 0x36 ;  /* 0x0000ad800000791a */ /* 0x000fe80000000000 */
[----:B------:R-:W2:Y:S02]  /*0130*/  UTCATOMSWS.FIND_AND_SET.ALIGN UP0, UR5, UR5 ;  /* 0x00000005000575e3 */ /* 0x000ea40008000800 */
[----:B--2---:R-:W-:-:S04]  /*0140*/  PLOP3.LUT P0, PT, PT, PT, UP0, 0x80, 0x8 ;  /* 0x000000000008781c */ /* 0x004fc80003f0f008 */
[----:B------:R-:W-:-:S04]  /*0150*/  SEL R2, RZ, 0xffffffff, !P0 ;  /* 0xffffffffff027807 */ /* 0x000fc80004000000 */
[----:B------:R-:W-:Y:S01]  /*0160*/  ISETP.NE.AND P0, PT, R2, RZ, PT ;  /* 0x000000ff0200720c */ /* 0x000fe20003f05270 */
[----:B------:R-:W-:-:S12]  /*0170*/  IMAD.U32 R2, RZ, RZ, UR5 ;  /* 0x00000005ff027e24 */ /* 0x000fd8000f8e00ff */
[----:B------:R-:W-:Y:S05]  /*0180*/  @P0 BRA `(.L_x_3) ;  /* 0x0000000000240947 */ /* 0x000fea0003800000 */
.L_x_4:
[----:B------:R-:W-:Y:S05]  /*0190*/  NANOSLEEP 0x64 ;  /* 0x000000640000795d */ /* 0x000fea0003800000 */
[----:B------:R-:W-:-:S05]  /*01a0*/  UMOV UR5, 0x8 ;  /* 0x0000000800057882 */ /* 0x000fca0000000000 */
[----:B------:R-:W-:Y:S04]  /*01b0*/  DEPBAR.LE SB2, 0x36 ;  /* 0x0000ad800000791a */ /* 0x000fe80000000000 */
[----:B------:R-:W2:Y:S02]  /*01c0*/  UTCATOMSWS.FIND_AND_SET.ALIGN UP0, UR5, UR5 ;  /* 0x00000005000575e3 */ /* 0x000ea40008000800 */
[----:B--2---:R-:W-:-:S04]  /*01d0*/  PLOP3.LUT P0, PT, PT, PT, UP0, 0x80, 0x8 ;  /* 0x000000000008781c */ /* 0x004fc80003f0f008 */
[----:B------:R-:W-:-:S04]  /*01e0*/  SEL R2, RZ, 0xffffffff, !P0 ;  /* 0xffffffffff027807 */ /* 0x000fc80004000000 */
[----:B------:R-:W-:Y:S01]  /*01f0*/  ISETP.NE.AND P0, PT, R2, RZ, PT ;  /* 0x000000ff0200720c */ /* 0x000fe20003f05270 */
[----:B------:R-:W-:-:S12]  /*0200*/  IMAD.U32 R2, RZ, RZ, UR5 ;  /* 0x00000005ff027e24 */ /* 0x000fd8000f8e00ff */
[----:B------:R-:W-:Y:S05]  /*0210*/  @!P0 BRA `(.L_x_4) ;  /* 0xfffffffc00dc8947 */ /* 0x000fea000383ffff */
.L_x_3:
[C---:B------:R-:W-:Y:S01]  /*0220*/  VIADD R4, R2.reuse, 0x10 ;  /* 0x0000001002047836 */ /* 0x040fe20000000000 */
[----:B------:R-:W-:Y:S01]  /*0230*/  UMOV UR5, 0x50 ;  /* 0x0000005000057882 */ /* 0x000fe20000000000 */
[----:B------:R-:W-:Y:S01]  /*0240*/  SHF.L.U32 R3, R3, R2, RZ ;  /* 0x0000000203037219 */ /* 0x000fe200000006ff */
[----:B------:R-:W-:Y:S01]  /*0250*/  ULEA UR5, UR6, UR5, 0x18 ;  /* 0x0000000506057291 */ /* 0x000fe2000f8ec0ff */
[----:B------:R-:W-:Y:S01]  /*0260*/  IMAD.SHL.U32 R2, R2, 0x20, RZ ;  /* 0x0000002002027824 */ /* 0x000fe200078e00ff */
[----:B------:R-:W-:-:S04]  /*0270*/  SHF.L.U32 R4, R5, R4, RZ ;  /* 0x0000000405047219 */ /* 0x000fc800000006ff */
[----:B------:R-:W-:-:S05]  /*0280*/  LOP3.LUT R3, R4, R3, RZ, 0xfc, !PT ;  /* 0x0000000304037212 */ /* 0x000fca00078efcff */
[----:B------:R2:W-:Y:S04]  /*0290*/  ATOMS.OR RZ, [UR5], R3 ;  /* 0x00000003ffff798c */ /* 0x0005e8000b000005 */
[----:B------:R2:W-:Y:S01]  /*02a0*/  STS [UR4], R2 ;  /* 0x00000002ff007988 */ /* 0x0005e20008000804 */
[----:B------:R-:W-:Y:S05]  /*02b0*/  BRA `(.L_x_2) ;  /* 0x0000000000107947 */ /* 0x000fea0003800000 */
.L_x_1:
[----:B------:R-:W-:Y:S01]  /*02c0*/  IMAD.MOV.U32 R3, RZ, RZ, -0x1 ;  /* 0xffffffffff037424 */ /* 0x000fe200078e00ff */
[----:B------:R-:W-:-:S04]  /*02d0*/  MOV R2, 0x300 ;  /* 0x0000030000027802 */ /* 0x000fc80000000f00 */
[----:B------:R2:W-:Y:S03]  /*02e0*/  STS [UR4], R3 ;  /* 0x00000003ff007988 */ /* 0x0005e60008000804 */
[----:B-12---:R-:W-:Y:S05]  /*02f0*/  CALL.REL.NOINC `($__internal_1_$__cuda_sm10x_tcgen05_guardrail_trap_phase_invalid_during_alloc) ;  /* 0x0000002800ec7944 */ /* 0x006fea0003c00000 */
.L_x_2:
[----:B------:R-:W-:Y:S05]  /*0300*/  WARPSYNC.ALL ;  /* 0x0000000000007948 */ /* 0x000fea0003800000 */
[----:B------:R-:W-:Y:S01]  /*0310*/  NOP ;  /* 0x0000000000007918 */ /* 0x000fe20000000000 */
.L_x_0:
[----:B------:R-:W3:Y:S08]  /*0320*/  S2UR UR4, SR_CgaCtaId ;  /* 0x00000000000479c3 */ /* 0x000ef00000008800 */
[----:B------:R-:W-:Y:S01]  /*0330*/  BAR.SYNC.DEFER_BLOCKING 0x0 ;  /* 0x0000000000007b1d */ /* 0x000fe20000010000 */
[----:B------:R-:W-:-:S05]  /*0340*/  LOP3.LUT R132, R0, 0xff, RZ, 0xc0, !PT ;  /* 0x000000ff00847812 */ /* 0x000fca00078ec0ff */
[----:B------:R-:W-:Y:S02]  /*0350*/  UMOV UR8, 0x400 ;  /* 0x0000040000087882 */ /* 0x000fe40000000000 */
[----:B------:R-:W4:Y:S08]  /*0360*/  LDC R10, c[0x0][0x3a0] ;  /* 0x0000e800ff0a7b82 */ /* 0x000f300000000800 */
[----:B------:R-:W5:Y:S01]  /*0370*/  S2UR UR12, SR_CTAID.Y ;  /* 0x00000000000c79c3 */ /* 0x000f620000002600 */
[----:B---3--:R-:W-:-:S09]  /*0380*/  ULEA UR8, UR4, UR8, 0x18 ;  /* 0x0000000804087291 */ /* 0x008fd2000f8ec0ff */
[----:B--2---:R-:W2:Y:S01]  /*0390*/  LDS R3, [UR8] ;  /* 0x00000008ff037984 */ /* 0x004ea20008000800 */
[----:B------:R-:W-:Y:S06]  /*03a0*/  BAR.SYNC.DEFER_BLOCKING 0x0 ;  /* 0x0000000000007b1d */ /* 0x000fec0000010000 */
[----:B------:R-:W-:Y:S05]  /*03b0*/  @P2 BRA `(.L_x_5) ;  /* 0x0000000000182947 */ /* 0x000fea0003800000 */
[----:B------:R-:W-:Y:S01]  /*03c0*/  ELECT P0, URZ, PT ;  /* 0x0000000000ff782f */ /* 0x000fe20003800000 */
[----:B------:R-:W-:Y:S01]  /*03d0*/  IMAD.MOV.U32 R2, RZ, RZ, 0x1 ;  /* 0x00000001ff027424 */ /* 0x000fe200078e00ff */
[----:B------:R-:W-:Y:S01]  /*03e0*/  UMOV UR5, 0x40 ;  /* 0x0000004000057882 */ /* 0x000fe20000000000 */
[----:B------:R-:W-:Y:S01]  /*03f0*/  UVIRTCOUNT.DEALLOC.SMPOOL 0x80 ;  /* 0x000000800000784c */ /* 0x000fe20000000000 */
[----:B------:R-:W-:-:S09]  /*0400*/  ULEA UR5, UR4, UR5, 0x18 ;  /* 0x0000000504057291 */ /* 0x000fd2000f8ec0ff */
[----:B------:R3:W-:Y:S03]  /*0410*/  @P0 STS.U8 [UR5], R2 ;  /* 0x00000002ff000988 */ /* 0x0007e60008000005 */
.L_x_5:
[----:B------:R-:W3:Y:S01]  /*0420*/  S2UR UR4, SR_CTAID.Z ;  /* 0x00000000000479c3 */ /* 0x000ee20000002700 */
[----:B------:R-:W5:Y:S01]  /*0430*/  LDCU UR5, c[0x0][0x370] ;  /* 0x00006e00ff0577ac */ /* 0x000f620008000800 */
[----:B------:R-:W-:Y:S01]  /*0440*/  ISETP.GE.U32.AND P0, PT, R132, 0x20, PT ;  /* 0x000000208400780c */ /* 0x000fe20003f06070 */
[----:B----4-:R-:W-:Y:S01]  /*0450*/  VIADD R5, R10, 0xffffffff ;  /* 0xffffffff0a057836 */ /* 0x010fe20000000000 */
[C---:B------:R-:W-:Y:S01]  /*0460*/  ISETP.NE.U32.AND P3, PT, R132.reuse, RZ, PT ;  /* 0x000000ff8400720c */ /* 0x040fe20003f65070 */
[----:B------:R-:W3:Y:S01]  /*0470*/  LDCU UR6, c[0x0][0x374] ;  /* 0x00006e80ff0677ac */ /* 0x000ee20008000800 */
[----:B------:R-:W-:Y:S01]  /*0480*/  LEA R4, R132, UR8, 0x2 ;  /* 0x0000000884047c11 */ /* 0x000fe2000f8e10ff */
[----:B------:R-:W-:Y:S01]  /*0490*/  BSSY.RECONVERGENT B0, `(.L_x_6) ;  /* 0x0000015000007945 */ /* 0x000fe20003800200 */
[----:B------:R-:W5:Y:S01]  /*04a0*/  S2UR UR13, SR_CTAID.X ;  /* 0x00000000000d79c3 */ /* 0x000f620000002500 */
[----:B------:R-:W4:Y:S01]  /*04b0*/  LDCU.64 UR10, c[0x0][0x3c0] ;  /* 0x00007800ff0a77ac */ /* 0x000f220008000a00 */
[----:B--2---:R-:W-:-:S05]  /*04c0*/  R2UR UR24, R3 ;  /* 0x00000000031872ca */ /* 0x004fca00000e0000 */
[----:B------:R2:W-:Y:S01]  /*04d0*/  @!P0 STS [R4], RZ ;  /* 0x000000ff04008388 */ /* 0x0005e20000000800 */
[----:B------:R-:W1:Y:S01]  /*04e0*/  LDC R6, c[0x0][0x398] ;  /* 0x0000e600ff067b82 */ /* 0x000e620000000800 */
[----:B------:R-:W-:Y:S02]  /*04f0*/  NOP ;  /* 0x0000000000007918 */ /* 0x000fe40000000000 */
[----:B------:R2:W-:Y:S01]  /*0500*/  @!P3 STS [UR8+0x20], R5 ;  /* 0x00002005ff00b988 */ /* 0x0005e20008000808 */
[----:B---3-5:R-:W-:-:S04]  /*0510*/  UIMAD UR4, UR4, UR6, UR12 ;  /* 0x00000006040472a4 */ /* 0x028fc8000f8e020c */
[----:B------:R-:W-:-:S04]  /*0520*/  UIMAD UR4, UR4, UR5, UR13 ;  /* 0x00000005040472a4 */ /* 0x000fc8000f8e020d */
[----:B------:R-:W-:-:S04]  /*0530*/  UIMAD UR4, UR4, 0x180, URZ ;  /* 0x00000180040478a4 */ /* 0x000fc8000f8e02ff */
[----:B----4-:R-:W-:Y:S01]  /*0540*/  UIADD3 UR22, UP0, UPT, UR4, UR10, URZ ;  /* 0x0000000a04167290 */ /* 0x010fe2000ff1e0ff */
[----:B-1----:R-:W-:-:S03]  /*0550*/  VIADD R6, R6, 0xffffffff ;  /* 0xffffffff06067836 */ /* 0x002fc60000000000 */
[----:B------:R-:W-:Y:S01]  /*0560*/  ULEA.HI.X.SX32 UR23, UR4, UR11, 0x1, UP0 ;  /* 0x0000000b04177291 */ /* 0x000fe200080f0eff */
[----:B--2---:R-:W-:Y:S11]  /*0570*/  @P3 BRA `(.L_x_7) ;  /* 0x0000000000183947 */ /* 0x004ff60003800000 */
[----:B------:R-:W1:Y:S01]  /*0580*/  LDS R2, [UR8+0x8] ;  /* 0x00000808ff027984 */ /* 0x000e620008000800 */
[----:B------:R-:W2:Y:S01]  /*0590*/  LDC.64 R8, c[0x0][0x380] ;  /* 0x0000e000ff087b82 */ /* 0x000ea20000000a00 */
[----:B------:R-:W-:Y:S02]  /*05a0*/  IMAD.MOV.U32 R3, RZ, RZ, 0x70 ;  /* 0x00000070ff037424 */ /* 0x000fe400078e00ff */
[----:B--2---:R2:W-:Y:S03]  /*05b0*/  STS.64 [UR8], R8 ;  /* 0x00000008ff007988 */ /* 0x0045e60008000a08 */
[----:B-1----:R-:W-:-:S05]  /*05c0*/  LOP3.LUT R2, R2, 0x10, R3, 0xd8, !PT ;  /* 0x0000001002027812 */ /* 0x002fca00078ed803 */
[----:B------:R2:W-:Y:S02]  /*05d0*/  STS [UR8+0x8], R2 ;  /* 0x00000802ff007988 */ /* 0x0005e40008000808 */
.L_x_7:
[----:B------:R-:W-:Y:S05]  /*05e0*/  BSYNC.RECONVERGENT B0 ;  /* 0x0000000000007941 */ /* 0x000fea0003800200 */
.L_x_6:
[----:B------:R-:W-:Y:S04]  /*05f0*/  BSSY.RECONVERGENT B0, `(.L_x_8) ;  /* 0x000000a000007945 */ /* 0x000fe80003800200 */
[----:B------:R-:W-:Y:S05]  /*0600*/  @P3 BRA `(.L_x_9) ;  /* 0x0000000000203947 */ /* 0x000fea0003800000 */
[----:B--2---:R-:W1:Y:S01]  /*0610*/  LDS R2, [UR8+0x34] ;  /* 0x00003408ff027984 */ /* 0x004e620008000800 */
[----:B------:R-:W-:Y:S02]  /*0620*/  IMAD.MOV.U32 R3, RZ, RZ, 0x7f000000 ;  /* 0x7f000000ff037424 */ /* 0x000fe400078e00ff */
[----:B------:R-:W-:Y:S01]  /*0630*/  @!P3 IMAD.MOV.U32 R7, RZ, RZ, 0x7f ;  /* 0x0000007fff07b424 */ /* 0x000fe200078e00ff */
[----:B------:R-:W2:Y:S02]  /*0640*/  @!P3 LDS R8, [UR8+0x38] ;  /* 0x00003808ff08b984 */ /* 0x000ea40008000800 */
[----:B-1----:R-:W-:Y:S02]  /*0650*/  LOP3.LUT R2, R2, 0xff000000, R3, 0xb8, !PT ;  /* 0xff00000002027812 */ /* 0x002fe400078eb803 */
[----:B--2---:R-:W-:-:S03]  /*0660*/  @!P3 LOP3.LUT R3, R8, 0xff, R7, 0xb8, !PT ;  /* 0x000000ff0803b812 */ /* 0x004fc600078eb807 */
[----:B------:R1:W-:Y:S04]  /*0670*/  STS [UR8+0x34], R2 ;  /* 0x00003402ff007988 */ /* 0x0003e80008000808 */
[----:B------:R1:W-:Y:S02]  /*0680*/  @!P3 STS [UR8+0x38], R3 ;  /* 0x00003803ff00b988 */ /* 0x0003e40008000808 */
.L_x_9:
[----:B------:R-:W-:Y:S05]  /*0690*/  BSYNC.RECONVERGENT B0 ;  /* 0x0000000000007941 */ /* 0x000fea0003800200 */
.L_x_8:
[----:B------:R-:W-:Y:S04]  /*06a0*/  BSSY.RECONVERGENT B0, `(.L_x_10) ;  /* 0x000000a000007945 */ /* 0x000fe80003800200 */
[----:B------:R-:W-:Y:S05]  /*06b0*/  @P3 BRA `(.L_x_11) ;  /* 0x0000000000203947 */ /* 0x000fea0003800000 */
[----:B-12---:R-:W1:Y:S01]  /*06c0*/  LDS R2, [UR8+0x1c] ;  /* 0x00001c08ff027984 */ /* 0x006e620008000800 */
[----:B------:R-:W2:Y:S03]  /*06d0*/  LDC.64 R8, c[0x0][0x3a8] ;  /* 0x0000ea00ff087b82 */ /* 0x000ea60000000a00 */
[----:B------:R3:W-:Y:S01]  /*06e0*/  STS [UR8+0x24], R6 ;  /* 0x00002406ff007988 */ /* 0x0007e20008000808 */
[--C-:B--2---:R-:W-:Y:S02]  /*06f0*/  SHF.R.U32.HI R7, RZ, 0x4, R9.reuse ;  /* 0x00000004ff077819 */ /* 0x104fe40000011609 */
[----:B------:R-:W-:-:S05]  /*0700*/  SHF.R.U64 R3, R8, 0x4, R9 ;  /* 0x0000000408037819 */ /* 0x000fca0000001209 */
[----:B------:R3:W-:Y:S01]  /*0710*/  STS [UR8+0xc], R3 ;  /* 0x00000c03ff007988 */ /* 0x0007e20008000808 */
[----:B-1----:R-:W-:-:S05]  /*0720*/  LOP3.LUT R2, R2, 0xf, R7, 0xb8, !PT ;  /* 0x0000000f02027812 */ /* 0x002fca00078eb807 */
[----:B------:R3:W-:Y:S02]  /*0730*/  STS [UR8+0x1c], R2 ;  /* 0x00001c02ff007988 */ /* 0x0007e40008000808 */
.L_x_11:
[----:B------:R-:W-:Y:S05]  /*0740*/  BSYNC.RECONVERGENT B0 ;  /* 0x0000000000007941 */ /* 0x000fea0003800200 */
.L_x_10:
[----:B------:R-:W-:Y:S04]  /*0750*/  BSSY.RECONVERGENT B1, `(.L_x_12) ;  /* 0x000001d000017945 */ /* 0x000fe80003800200 */
[----:B------:R-:W-:Y:S04]  /*0760*/  BSSY.RELIABLE B0, `(.L_x_13) ;  /* 0x0000018000007945 */ /* 0x000fe80003800100 */
[----:B------:R-:W-:Y:S05]  /*0770*/  @P3 BRA `(.L_x_14) ;  /* 0x00000000001c3947 */ /* 0x000fea0003800000 */
[----:B-123--:R-:W1:Y:S02]  /*0780*/  LDS R2, [UR8+0x34] ;  /* 0x00003408ff027984 */ /* 0x00ee640008000800 */
[----:B-1----:R-:W-:-:S05]  /*0790*/  LOP3.LUT R2, R2, 0x7, RZ, 0xb8, !PT ;  /* 0x0000000702027812 */ /* 0x002fca00078eb8ff */
[----:B------:R1:W-:Y:S01]  /*07a0*/  STS [UR8+0x34], R2 ;  /* 0x00003402ff007988 */ /* 0x0003e20008000808 */
[----:B------:R-:W-:Y:S05]  /*07b0*/  @P3 BRA `(.L_x_15) ;  /* 0x00000000001c3947 */ /* 0x000fea0003800000 */
[----:B-1----:R-:W1:Y:S02]  /*07c0*/  LDS R2, [UR8+0x34] ;  /* 0x00003408ff027984 */ /* 0x002e640008000800 */
[----:B-1----:R-:W-:-:S05]  /*07d0*/  LOP3.LUT R2, R2, 0x38, RZ, 0xb8, !PT ;  /* 0x0000003802027812 */ /* 0x002fca00078eb8ff */
[----:B------:R4:W-:Y:S02]  /*07e0*/  STS [UR8+0x34], R2 ;  /* 0x00003402ff007988 */ /* 0x0009e40008000808 */
.L_x_14:
[----:B------:R-:W-:Y:S05]  /*07f0*/  @P3 BRA `(.L_x_16) ;  /* 0x00000000001c3947 */ /* 0x000fea0003800000 */
[----:B-1234-:R-:W1:Y:S02]  /*0800*/  LDS R2, [UR8+0x8] ;  /* 0x00000808ff027984 */ /* 0x01ee640008000800 */
[----:B-1----:R-:W-:-:S05]  /*0810*/  LOP3.LUT R2, R2, 0x780, RZ, 0xb8, !PT ;  /* 0x0000078002027812 */ /* 0x002fca00078eb8ff */
[----:B------:R2:W-:Y:S02]  /*0820*/  STS [UR8+0x8], R2 ;  /* 0x00000802ff007988 */ /* 0x0005e40008000808 */
.L_x_15:
[----:B------:R-:W-:Y:S05]  /*0830*/  @P3 BRA `(.L_x_17) ;  /* 0x0000000000283947 */ /* 0x000fea0003800000 */
[----:B-12---:R-:W1:Y:S02]  /*0840*/  LDS R2, [UR8+0x8] ;  /* 0x00000808ff027984 */ /* 0x006e640008000800 */
[----:B-1----:R-:W-:-:S05]  /*0850*/  LOP3.LUT R2, R2, 0x1800, RZ, 0xb8, !PT ;  /* 0x0000180002027812 */ /* 0x002fca00078eb8ff */
[----:B------:R5:W-:Y:S02]  /*0860*/  STS [UR8+0x8], R2 ;  /* 0x00000802ff007988 */ /* 0x000be40008000808 */
.L_x_16:
[----:B------:R-:W-:Y:S05]  /*0870*/  @P3 BREAK.RELIABLE B0 ;  /* 0x0000000000003942 */ /* 0x000fea0003800100 */
[----:B------:R-:W-:Y:S05]  /*0880*/  @P3 BRA `(.L_x_18) ;  /* 0x0000000000243947 */ /* 0x000fea0003800000 */
[----:B-1-3--:R-:W1:Y:S01]  /*0890*/  LDS R3, [UR8+0x8] ;  /* 0x00000808ff037984 */ /* 0x00ae620008000800 */
[----:B--2-45:R-:W-:-:S05]  /*08a0*/  IMAD.MOV.U32 R2, RZ, RZ, 0x6000 ;  /* 0x00006000ff027424 */ /* 0x034fca00078e00ff */
[----:B-1----:R-:W-:-:S04]  /*08b0*/  LOP3.LUT R2, R3, 0x6000, R2, 0xd8, !PT ;  /* 0x0000600003027812 */ /* 0x002fc800078ed802 */
[----:B------:R-:W-:-:S05]  /*08c0*/  LOP3.LUT R2, R2, 0x400000, RZ, 0xb8, !PT ;  /* 0x0040000002027812 */ /* 0x000fca00078eb8ff */
[----:B------:R3:W-:Y:S02]  /*08d0*/  STS [UR8+0x8], R2 ;  /* 0x00000802ff007988 */ /* 0x0007e40008000808 */
.L_x_17:
[----:B------:R-:W-:Y:S05]  /*08e0*/  BSYNC.RELIABLE B0 ;  /* 0x0000000000007941 */ /* 0x000fea0003800100 */
.L_x_13:
[----:B-123--:R-:W1:Y:S02]  /*08f0*/  @!P3 LDS R2, [UR8+0x8] ;  /* 0x00000808ff02b984 */ /* 0x00ee640008000800 */
[----:B-1----:R-:W-:-:S05]  /*0900*/  @!P3 LOP3.LUT R2, R2, 0x8000, RZ, 0xb8, !PT ;  /* 0x000080000202b812 */ /* 0x002fca00078eb8ff */
[----:B------:R1:W-:Y:S02]  /*0910*/  @!P3 STS [UR8+0x8], R2 ;  /* 0x00000802ff00b988 */ /* 0x0003e40008000808 */
.L_x_18:
[----:B------:R-:W-:Y:S05]  /*0920*/  BSYNC.RECONVERGENT B1 ;  /* 0x0000000000017941 */ /* 0x000fea0003800200 */
.L_x_12:
[----:B------:R-:W-:Y:S05]  /*0930*/  WARPSYNC.ALL ;  /* 0x0000000000007948 */ /* 0x000fea0003800000 */
[----:B------:R-:W-:Y:S01]  /*0940*/  NOP ;  /* 0x0000000000007918 */ /* 0x000fe20000000000 */
[----:B------:R-:W1:Y:S02]  /*0950*/  LDC R7, c[0x0][0x39c] ;  /* 0x0000e700ff077b82 */ /* 0x000e640000000800 */
[----:B-1----:R-:W-:Y:S01]  /*0960*/  VIADD R7, R7, 0xffffffff ;  /* 0xffffffff07077836 */ /* 0x002fe20000000000 */
[----:B------:R-:W-:Y:S06]  /*0970*/  @P0 BRA `(.L_x_19) ;  /* 0x0000000000300947 */ /* 0x000fec0003800000 */
[----:B--2345:R-:W1:Y:S01]  /*0980*/  S2R R2, SR_LANEID ;  /* 0x0000000000027919 */ /* 0x03ce620000000000 */
[----:B------:R-:W-:Y:S05]  /*0990*/  WARPSYNC.ALL ;  /* 0x0000000000007948 */ /* 0x000fea0003800000 */
[----:B------:R-:W-:Y:S01]  /*09a0*/  NOP ;  /* 0x0000000000007918 */ /* 0x000fe20000000000 */
[----:B-1----:R-:W-:-:S05]  /*09b0*/  IMAD.SHL.U32 R8, R2, 0x4, RZ ;  /* 0x0000000402087824 */ /* 0x002fca00078e00ff */
[----:B------:R-:W1:Y:S01]  /*09c0*/  LDS R9, [R8+UR8] ;  /* 0x0000000808097984 */ /* 0x000e620008000800 */
[----:B------:R-:W-:-:S05]  /*09d0*/  IADD3 R2, P1, PT, R8, UR22, RZ ;  /* 0x0000001608027c10 */ /* 0x000fca000ff3e0ff */
[----:B------:R-:W-:-:S05]  /*09e0*/  IMAD.X R3, RZ, RZ, UR23, P1 ;  /* 0x00000017ff037e24 */ /* 0x000fca00088e06ff */
[----:B-1----:R1:W2:Y:S01]  /*09f0*/  ATOMG.E.EXCH.STRONG.GPU PT, RZ, [R2], R9 ;  /* 0x0000000902ff73a8 */ /* 0x0022a200041ee100 */
[----:B------:R-:W-:-:S04]  /*0a00*/  DEPBAR {5,4,3,2,1,0} ;  /* 0x0000003f0000791a */ /* 0x000fc80000000000 */
[----:B------:R-:W3:Y:S02]  /*0a10*/  CCTL.E.C.LDCU.IV.DEEP [UR22] ;  /* 0x0000000016007540 */ /* 0x000ee40009c08000 */
[----:B---3--:R1:W-:Y:S01]  /*0a20*/  UTMACCTL.IV [UR22] ;  /* 0x00000000160079b9 */ /* 0x0083e20008000000 */
[----:B------:R-:W-:Y:S01]  /*0a30*/  NOP ;  /* 0x0000000000007918 */ /* 0x000fe20000000000 */
.L_x_19:
[----:B------:R-:W-:Y:S05]  /*0a40*/  @P0 BRA `(.L_x_20) ;  /* 0x00000000000c0947 */ /* 0x000fea0003800000 */
[----:B------:R0:W-:Y:S01]  /*0a50*/  UTMACMDFLUSH ;  /* 0x00000000000079b7 */ /* 0x0001e20000000000 */
[----:B------:R-:W-:Y:S05]  /*0a60*/  @P0 BRA `(.L_x_20) ;  /* 0x0000000000040947 */ /* 0x000fea0003800000 */
[----:B------:R-:W-:-:S04]  /*0a70*/  DEPBAR.LE SB0, 0x0 ;  /* 0x000080000000791a */ /* 0x000fc80000000000 */
.L_x_20:
[----:B------:R-:W-:Y:S05]  /*0a80*/  WARPSYNC.ALL ;  /* 0x0000000000007948 */ /* 0x000fea0003800000 */
[----:B------:R-:W-:Y:S01]  /*0a90*/  NOP ;  /* 0x0000000000007918 */ /* 0x000fe20000000000 */
[----:B--2---:R-:W-:Y:S06]  /*0aa0*/  BAR.SYNC.DEFER_BLOCKING 0x0 ;  /* 0x0000000000007b1d */ /* 0x004fec0000010000 */
[----:B------:R-:W-:Y:S02]  /*0ab0*/  BSSY.RECONVERGENT B1, `(.L_x_21) ;  /* 0x000000b000017945 */ /* 0x000fe40003800200 */
[----:B------:R-:W-:Y:S06]  /*0ac0*/  BAR.SYNC.DEFER_BLOCKING 0x0 ;  /* 0x0000000000007b1d */ /* 0x000fec0000010000 */
[----:B------:R2:W-:Y:S01]  /*0ad0*/  @!P0 STS [R4], RZ ;  /* 0x000000ff04008388 */ /* 0x0005e20000000800 */
[----:B------:R-:W-:Y:S01]  /*0ae0*/  NOP ;  /* 0x0000000000007918 */ /* 0x000fe20000000000 */
[----:B------:R-:W-:Y:S05]  /*0af0*/  @P3 BRA `(.L_x_22) ;  /* 0x0000000000183947 */ /* 0x000fea0003800000 */
[----:B-1-345:R-:W1:Y:S01]  /*0b00*/  LDS R2, [UR8+0x8] ;  /* 0x00000808ff027984 */ /* 0x03ae620008000800 */
[----:B------:R-:W3:Y:S01]  /*0b10*/  LDC.64 R8, c[0x0][0x388] ;  /* 0x0000e200ff087b82 */ /* 0x000ee20000000a00 */
[----:B------:R-:W-:Y:S02]  /*0b20*/  IMAD.MOV.U32 R3, RZ, RZ, 0x70 ;  /* 0x00000070ff037424 */ /* 0x000fe400078e00ff */
[----:B---3--:R3:W-:Y:S03]  /*0b30*/  STS.64 [UR8], R8 ;  /* 0x00000008ff007988 */ /* 0x0087e60008000a08 */
[----:B-1----:R-:W-:-:S05]  /*0b40*/  LOP3.LUT R2, R2, 0x10, R3, 0xd8, !PT ;  /* 0x0000001002027812 */ /* 0x002fca00078ed803 */
[----:B------:R3:W-:Y:S02]  /*0b50*/  STS [UR8+0x8], R2 ;  /* 0x00000802ff007988 */ /* 0x0007e40008000808 */
.L_x_22:
[----:B-1----:R-:W-:Y:S05]  /*0b60*/  BSYNC.RECONVERGENT B1 ;  /* 0x0000000000017941 */ /* 0x002fea0003800200 */
.L_x_21:
[----:B------:R-:W-:Y:S04]  /*0b70*/  BSSY.RECONVERGENT B1, `(.L_x_23) ;  /* 0x000000a000017945 */ /* 0x000fe80003800200 */
[----:B------:R-:W-:Y:S05]  /*0b80*/  @P3 BRA `(.L_x_24) ;  /* 0x0000000000203947 */ /* 0x000fea0003800000 */
[----:B---345:R-:W1:Y:S01]  /*0b90*/  LDS R2, [UR8+0x34] ;  /* 0x00003408ff027984 */ /* 0x038e620008000800 */
[----:B------:R-:W-:Y:S02]  /*0ba0*/  IMAD.MOV.U32 R9, RZ, RZ, 0x7f000000 ;  /* 0x7f000000ff097424 */ /* 0x000fe400078e00ff */
[----:B------:R-:W-:Y:S01]  /*0bb0*/  @!P3 IMAD.MOV.U32 R8, RZ, RZ, 0x7f ;  /* 0x0000007fff08b424 */ /* 0x000fe200078e00ff */
[----:B------:R-:W3:Y:S02]  /*0bc0*/  @!P3 LDS R3, [UR8+0x38] ;  /* 0x00003808ff03b984 */ /* 0x000ee40008000800 */
[----:B-1----:R-:W-:Y:S02]  /*0bd0*/  LOP3.LUT R2, R2, 0xff000000, R9, 0xb8, !PT ;  /* 0xff00000002027812 */ /* 0x002fe400078eb809 */
[----:B---3--:R-:W-:-:S03]  /*0be0*/  @!P3 LOP3.LUT R3, R3, 0xff, R8, 0xb8, !PT ;  /* 0x000000ff0303b812 */ /* 0x008fc600078eb808 */
[----:B------:R1:W-:Y:S04]  /*0bf0*/  STS [UR8+0x34], R2 ;  /* 0x00003402ff007988 */ /* 0x0003e80008000808 */
[----:B------:R1:W-:Y:S02]  /*0c00*/  @!P3 STS [UR8+0x38], R3 ;  /* 0x00003803ff00b988 */ /* 0x0003e40008000808 */
.L_x_24:
[----:B------:R-:W-:Y:S05]  /*0c10*/  BSYNC.RECONVERGENT B1 ;  /* 0x0000000000017941 */ /* 0x000fea0003800200 */
.L_x_23:
[----:B------:R-:W-:Y:S04]  /*0c20*/  BSSY.RECONVERGENT B1, `(.L_x_25) ;  /* 0x0000004000017945 */ /* 0x000fe80003800200 */
[----:B------:R-:W-:Y:S05]  /*0c30*/  @P3 BRA `(.L_x_26) ;  /* 0x0000000000083947 */ /* 0x000fea0003800000 */
[----:B------:R1:W-:Y:S04]  /*0c40*/  STS [UR8+0x24], R5 ;  /* 0x00002405ff007988 */ /* 0x0003e80008000808 */
[----:B------:R1:W-:Y:S02]  /*0c50*/  STS [UR8+0x20], R7 ;  /* 0x00002007ff007988 */ /* 0x0003e40008000808 */
.L_x_26:
[----:B------:R-:W-:Y:S05]  /*0c60*/  BSYNC.RECONVERGENT B1 ;  /* 0x0000000000017941 */ /* 0x000fea0003800200 */
.L_x_25:
[----:B------:R-:W-:Y:S04]  /*0c70*/  BSSY.RECONVERGENT B2, `(.L_x_27) ;  /* 0x0000025000027945 */ /* 0x000fe80003800200 */
[----:B------:R-:W-:Y:S04]  /*0c80*/  BSSY.RELIABLE B1, `(.L_x_28) ;  /* 0x0000020000017945 */ /* 0x000fe80003800100 */
[----:B------:R-:W-:Y:S05]  /*0c90*/  @P3 BRA `(.L_x_29) ;  /* 0x00000000002c3947 */ /* 0x000fea0003800000 */
[----:B-1-345:R-:W1:Y:S01]  /*0ca0*/  LDS R2, [UR8+0x1c] ;  /* 0x00001c08ff027984 */ /* 0x03ae620008000800 */
[----:B------:R-:W3:Y:S02]  /*0cb0*/  LDC.64 R8, c[0x0][0x3b0] ;  /* 0x0000ec00ff087b82 */ /* 0x000ee40000000a00 */
[--C-:B---3--:R-:W-:Y:S02]  /*0cc0*/  SHF.R.U32.HI R5, RZ, 0x4, R9.reuse ;  /* 0x00000004ff057819 */ /* 0x108fe40000011609 */
[----:B------:R-:W-:-:S05]  /*0cd0*/  SHF.R.U64 R3, R8, 0x4, R9 ;  /* 0x0000000408037819 */ /* 0x000fca0000001209 */
[----:B------:R3:W-:Y:S01]  /*0ce0*/  STS [UR8+0xc], R3 ;  /* 0x00000c03ff007988 */ /* 0x0007e20008000808 */
[----:B-1----:R-:W-:-:S05]  /*0cf0*/  LOP3.LUT R2, R2, 0xf, R5, 0xb8, !PT ;  /* 0x0000000f02027812 */ /* 0x002fca00078eb805 */
[----:B------:R3:W-:Y:S01]  /*0d00*/  STS [UR8+0x1c], R2 ;  /* 0x00001c02ff007988 */ /* 0x0007e20008000808 */
[----:B------:R-:W-:Y:S05]  /*0d10*/  @P3 BRA `(.L_x_30) ;  /* 0x00000000001c3947 */ /* 0x000fea0003800000 */
[----:B---3--:R-:W1:Y:S02]  /*0d20*/  LDS R2, [UR8+0x34] ;  /* 0x00003408ff027984 */ /* 0x008e640008000800 */
[----:B-1----:R-:W-:-:S05]  /*0d30*/  LOP3.LUT R2, R2, 0x7, RZ, 0xb8, !PT ;  /* 0x0000000702027812 */ /* 0x002fca00078eb8ff */
[----:B------:R1:W-:Y:S02]  /*0d40*/  STS [UR8+0x34], R2 ;  /* 0x00003402ff007988 */ /* 0x0003e40008000808 */
.L_x_29:
[----:B------:R-:W-:Y:S05]  /*0d50*/  @P3 BRA `(.L_x_31) ;  /* 0x00000000001c3947 */ /* 0x000fea0003800000 */
[----:B-1-345:R-:W1:Y:S02]  /*0d60*/  LDS R2, [UR8+0x34] ;  /* 0x00003408ff027984 */ /* 0x03ae640008000800 */
[----:B-1----:R-:W-:-:S05]  /*0d70*/  LOP3.LUT R2, R2, 0x38, RZ, 0xb8, !PT ;  /* 0x0000003802027812 */ /* 0x002fca00078eb8ff */
[----:B------:R1:W-:Y:S02]  /*0d80*/  STS [UR8+0x34], R2 ;  /* 0x00003402ff007988 */ /* 0x0003e40008000808 */
.L_x_30:
[----:B------:R-:W-:Y:S05]  /*0d90*/  @P3 BRA `(.L_x_32) ;  /* 0x00000000001c3947 */ /* 0x000fea0003800000 */
[----:B-1-3--:R-:W1:Y:S02]  /*0da0*/  LDS R2, [UR8+0x8] ;  /* 0x00000808ff027984 */ /* 0x00ae640008000800 */
[----:B-1----:R-:W-:-:S05]  /*0db0*/  LOP3.LUT R2, R2, 0x780, RZ, 0xb8, !PT ;  /* 0x0000078002027812 */ /* 0x002fca00078eb8ff */
[----:B------:R1:W-:Y:S02]  /*0dc0*/  STS [UR8+0x8], R2 ;  /* 0x00000802ff007988 */ /* 0x0003e40008000808 */
.L_x_31:
[----:B------:R-:W-:Y:S05]  /*0dd0*/  @P3 BRA `(.L_x_33) ;  /* 0x0000000000283947 */ /* 0x000fea0003800000 */
[----:B-1-345:R-:W1:Y:S02]  /*0de0*/  LDS R2, [UR8+0x8] ;  /* 0x00000808ff027984 */ /* 0x03ae640008000800 */
[----:B-1----:R-:W-:-:S05]  /*0df0*/  LOP3.LUT R2, R2, 0x1800, RZ, 0xb8, !PT ;  /* 0x0000180002027812 */ /* 0x002fca00078eb8ff */
[----:B------:R4:W-:Y:S02]  /*0e00*/  STS [UR8+0x8], R2 ;  /* 0x00000802ff007988 */ /* 0x0009e40008000808 */
.L_x_32:
[----:B------:R-:W-:Y:S05]  /*0e10*/  @P3 BREAK.RELIABLE B1 ;  /* 0x0000000000013942 */ /* 0x000fea0003800100 */
[----:B------:R-:W-:Y:S05]  /*0e20*/  @P3 BRA `(.L_x_34) ;  /* 0x0000000000243947 */ /* 0x000fea0003800000 */
[----:B-1-34-:R-:W1:Y:S01]  /*0e30*/  LDS R2, [UR8+0x8] ;  /* 0x00000808ff027984 */ /* 0x01ae620008000800 */
[----:B------:R-:W-:-:S05]  /*0e40*/  IMAD.MOV.U32 R3, RZ, RZ, 0x6000 ;  /* 0x00006000ff037424 */ /* 0x000fca00078e00ff */
[----:B-1----:R-:W-:-:S04]  /*0e50*/  LOP3.LUT R2, R2, 0x6000, R3, 0xd8, !PT ;  /* 0x0000600002027812 */ /* 0x002fc800078ed803 */
[----:B------:R-:W-:-:S05]  /*0e60*/  LOP3.LUT R2, R2, 0x400000, RZ, 0xb8, !PT ;  /* 0x0040000002027812 */ /* 0x000fca00078eb8ff */
[----:B------:R1:W-:Y:S02]  /*0e70*/  STS [UR8+0x8], R2 ;  /* 0x00000802ff007988 */ /* 0x0003e40008000808 */
.L_x_33:
[----:B------:R-:W-:Y:S05]  /*0e80*/  BSYNC.RELIABLE B1 ;  /* 0x0000000000017941 */ /* 0x000fea0003800100 */
.L_x_28:
[----:B-1-345:R-:W1:Y:S02]  /*0e90*/  @!P3 LDS R2, [UR8+0x8] ;  /* 0x00000808ff02b984 */ /* 0x03ae640008000800 */
[----:B-1----:R-:W-:-:S05]  /*0ea0*/  @!P3 LOP3.LUT R2, R2, 0x8000, RZ, 0xb8, !PT ;  /* 0x000080000202b812 */ /* 0x002fca00078eb8ff */
[----:B------:R5:W-:Y:S02]  /*0eb0*/  @!P3 STS [UR8+0x8], R2 ;  /* 0x00000802ff00b988 */ /* 0x000be40008000808 */
.L_x_34:
[----:B------:R-:W-:Y:S05]  /*0ec0*/  BSYNC.RECONVERGENT B2 ;  /* 0x0000000000027941 */ /* 0x000fea0003800200 */
.L_x_27:
[----:B------:R-:W-:Y:S05]  /*0ed0*/  WARPSYNC.ALL ;  /* 0x0000000000007948 */ /* 0x000fea0003800000 */
[----:B------:R-:W-:Y:S01]  /*0ee0*/  NOP ;  /* 0x0000000000007918 */ /* 0x000fe20000000000 */
[----:B------:R-:W-:-:S04]  /*0ef0*/  UIADD3 UR5, UPT, UPT, UR4, 0x80, URZ ;  /* 0x0000008004057890 */ /* 0x000fc8000fffe0ff */
[----:B------:R-:W-:-:S04]  /*0f00*/  UIADD3 UR20, UP0, UPT, UR5, UR10, URZ ;  /* 0x0000000a05147290 */ /* 0x000fc8000ff1e0ff */
[----:B------:R-:W-:Y:S01]  /*0f10*/  ULEA.HI.X.SX32 UR21, UR5, UR11, 0x1, UP0 ;  /* 0x0000000b05157291 */ /* 0x000fe200080f0eff */
[----:B------:R-:W-:Y:S11]  /*0f20*/  @P0 BRA `(.L_x_35) ;  /* 0x0000000000300947 */ /* 0x000ff60003800000 */
[----:B-1-345:R-:W1:Y:S01]  /*0f30*/  S2R R2, SR_LANEID ;  /* 0x0000000000027919 */ /* 0x03ae620000000000 */
[----:B------:R-:W-:Y:S05]  /*0f40*/  WARPSYNC.ALL ;  /* 0x0000000000007948 */ /* 0x000fea0003800000 */
[----:B------:R-:W-:Y:S01]  /*0f50*/  NOP ;  /* 0x0000000000007918 */ /* 0x000fe20000000000 */
[----:B-1----:R-:W-:-:S05]  /*0f60*/  IMAD.SHL.U32 R8, R2, 0x4, RZ ;  /* 0x0000000402087824 */ /* 0x002fca00078e00ff */
[----:B------:R-:W1:Y:S01]  /*0f70*/  LDS R5, [R8+UR8] ;  /* 0x0000000808057984 */ /* 0x000e620008000800 */
[----:B------:R-:W-:-:S05]  /*0f80*/  IADD3 R2, P1, PT, R8, UR20, RZ ;  /* 0x0000001408027c10 */ /* 0x000fca000ff3e0ff */
[----:B------:R-:W-:-:S05]  /*0f90*/  IMAD.X R3, RZ, RZ, UR21, P1 ;  /* 0x00000015ff037e24 */ /* 0x000fca00088e06ff */
[----:B-1----:R1:W3:Y:S01]  /*0fa0*/  ATOMG.E.EXCH.STRONG.GPU PT, RZ, [R2], R5 ;  /* 0x0000000502ff73a8 */ /* 0x0022e200041ee100 */
[----:B------:R-:W-:-:S04]  /*0fb0*/  DEPBAR {5,4,3,2,1,0} ;  /* 0x0000003f0000791a */ /* 0x000fc80000000000 */
[----:B------:R-:W4:Y:S02]  /*0fc0*/  CCTL.E.C.LDCU.IV.DEEP [UR20] ;  /* 0x0000000014007540 */ /* 0x000f240009c08000 */
[----:B----4-:R1:W-:Y:S01]  /*0fd0*/  UTMACCTL.IV [UR20] ;  /* 0x00000000140079b9 */ /* 0x0103e20008000000 */
[----:B------:R-:W-:Y:S01]  /*0fe0*/  NOP ;  /* 0x0000000000007918 */ /* 0x000fe20000000000 */
.L_x_35:
[----:B------:R-:W-:Y:S05]  /*0ff0*/  @P0 BRA `(.L_x_36) ;  /* 0x00000000000c0947 */ /* 0x000fea0003800000 */
[----:B------:R0:W-:Y:S01]  /*1000*/  UTMACMDFLUSH ;  /* 0x00000000000079b7 */ /* 0x0001e20000000000 */
[----:B------:R-:W-:Y:S05]  /*1010*/  @P0 BRA `(.L_x_36) ;  /* 0x0000000000040947 */ /* 0x000fea0003800000 */
[----:B------:R-:W-:-:S04]  /*1020*/  DEPBAR.LE SB0, 0x0 ;  /* 0x000080000000791a */ /* 0x000fc80000000000 */
.L_x_36:
[----:B------:R-:W-:Y:S05]  /*1030*/  WARPSYNC.ALL ;  /* 0x0000000000007948 */ /* 0x000fea0003800000 */
[----:B------:R-:W-:Y:S01]  /*1040*/  NOP ;  /* 0x0000000000007918 */ /* 0x000fe20000000000 */
[----:B---3--:R-:W-:Y:S06]  /*1050*/  BAR.SYNC.DEFER_BLOCKING 0x0 ;  /* 0x0000000000007b1d */ /* 0x008fec0000010000 */
[----:B------:R-:W-:Y:S02]  /*1060*/  BSSY.RECONVERGENT B2, `(.L_x_37) ;  /* 0x000000b000027945 */ /* 0x000fe40003800200 */
[----:B------:R-:W-:Y:S06]  /*1070*/  BAR.SYNC.DEFER_BLOCKING 0x0 ;  /* 0x0000000000007b1d */ /* 0x000fec0000010000 */
[----:B------:R3:W-:Y:S01]  /*1080*/  @!P0 STS [R4], RZ ;  /* 0x000000ff04008388 */ /* 0x0007e20000000800 */
[----:B------:R-:W-:Y:S01]  /*1090*/  NOP ;  /* 0x0000000000007918 */ /* 0x000fe20000000000 */
[----:B------:R-:W-:Y:S05]  /*10a0*/  @P3 BRA `(.L_x_38) ;  /* 0x0000000000183947 */ /* 0x000fea0003800000 */
[----:B-1--45:R-:W1:Y:S01]  /*10b0*/  LDS R2, [UR8+0x8] ;  /* 0x00000808ff027984 */ /* 0x032e620008000800 */
[----:B--23--:R-:W2:Y:S01]  /*10c0*/  LDC.64 R4, c[0x0][0x390] ;  /* 0x0000e400ff047b82 */ /* 0x00cea20000000a00 */
[----:B------:R-:W-:Y:S02]  /*10d0*/  IMAD.MOV.U32 R3, RZ, RZ, 0x70 ;  /* 0x00000070ff037424 */ /* 0x000fe400078e00ff */
[----:B--2---:R2:W-:Y:S03]  /*10e0*/  STS.64 [UR8], R4 ;  /* 0x00000004ff007988 */ /* 0x0045e60008000a08 */
[----:B-1----:R-:W-:-:S05]  /*10f0*/  LOP3.LUT R2, R2, 0x10, R3, 0xd8, !PT ;  /* 0x0000001002027812 */ /* 0x002fca00078ed803 */
[----:B------:R2:W-:Y:S02]  /*1100*/  STS [UR8+0x8], R2 ;  /* 0x00000802ff007988 */ /* 0x0005e40008000808 */
.L_x_38:
[----:B-1----:R-:W-:Y:S05]  /*1110*/  BSYNC.RECONVERGENT B2 ;  /* 0x0000000000027941 */ /* 0x002fea0003800200 */
.L_x_37:
[----:B------:R-:W-:Y:S04]  /*1120*/  BSSY.RECONVERGENT B3, `(.L_x_39) ;  /* 0x0000033000037945 */ /* 0x000fe80003800200 */
[----:B------:R-:W-:Y:S04]  /*1130*/  BSSY.RELIABLE B2, `(.L_x_40) ;  /* 0x000002e000027945 */ /* 0x000fe80003800100 */
[----:B------:R-:W-:Y:S05]  /*1140*/  @P3 BRA `(.L_x_41) ;  /* 0x0000000000243947 */ /* 0x000fea0003800000 */
[----:B--2-45:R-:W1:Y:S01]  /*1150*/  LDS R2, [UR8+0x34] ;  /* 0x00003408ff027984 */ /* 0x034e620008000800 */
[----:B------:R-:W-:-:S05]  /*1160*/  IMAD.MOV.U32 R3, RZ, RZ, 0x7f000000 ;  /* 0x7f000000ff037424 */ /* 0x000fca00078e00ff */
[----:B-1----:R-:W-:-:S05]  /*1170*/  LOP3.LUT R2, R2, 0xff000000, R3, 0xb8, !PT ;  /* 0xff00000002027812 */ /* 0x002fca00078eb803 */
[----:B------:R1:W-:Y:S01]  /*1180*/  STS [UR8+0x34], R2 ;  /* 0x00003402ff007988 */ /* 0x0003e20008000808 */
[----:B------:R-:W-:Y:S05]  /*1190*/  @P3 BRA `(.L_x_42) ;  /* 0x0000000000183947 */ /* 0x000fea0003800000 */
[----:B-1----:R-:W1:Y:S01]  /*11a0*/  LDS R2, [UR8+0x38] ;  /* 0x00003808ff027984 */ /* 0x002e620008000800 */
[----:B------:R-:W-:-:S05]  /*11b0*/  IMAD.MOV.U32 R3, RZ, RZ, 0x7f ;  /* 0x0000007fff037424 */ /* 0x000fca00078e00ff */
[----:B-1----:R-:W-:-:S05]  /*11c0*/  LOP3.LUT R2, R2, 0xff, R3, 0xb8, !PT ;  /* 0x000000ff02027812 */ /* 0x002fca00078eb803 */
[----:B------:R1:W-:Y:S02]  /*11d0*/  STS [UR8+0x38], R2 ;  /* 0x00003802ff007988 */ /* 0x0003e40008000808 */
.L_x_41:
[----:B------:R-:W-:Y:S05]  /*11e0*/  @P3 BRA `(.L_x_43) ;  /* 0x00000000000c3947 */ /* 0x000fea0003800000 */
[----:B------:R1:W-:Y:S02]  /*11f0*/  STS [UR8+0x20], R7 ;  /* 0x00002007ff007988 */ /* 0x0003e40008000808 */
.L_x_42:
[----:B------:R-:W-:Y:S05]  /*1200*/  @P3 BRA `(.L_x_44) ;  /* 0x0000000000243947 */ /* 0x000fea0003800000 */
[----:B------:R1:W-:Y:S02]  /*1210*/  STS [UR8+0x24], R6 ;  /* 0x00002406ff007988 */ /* 0x0003e40008000808 */
.L_x_43:
[----:B------:R-:W-:Y:S05]  /*1220*/  @P3 BRA `(.L_x_45) ;  /* 0x00000000002c3947 */ /* 0x000fea0003800000 */
[----:B-12-45:R-:W1:Y:S01]  /*1230*/  LDS R2, [UR8+0x1c] ;  /* 0x00001c08ff027984 */ /* 0x036e620008000800 */
[----:B------:R-:W2:Y:S02]  /*1240*/  LDC.64 R6, c[0x0][0x3b8] ;  /* 0x0000ee00ff067b82 */ /* 0x000ea40000000a00 */
[--C-:B--2---:R-:W-:Y:S02]  /*1250*/  SHF.R.U32.HI R5, RZ, 0x4, R7.reuse ;  /* 0x00000004ff057819 */ /* 0x104fe40000011607 */
[----:B------:R-:W-:-:S05]  /*1260*/  SHF.R.U64 R3, R6, 0x4, R7 ;  /* 0x0000000406037819 */ /* 0x000fca0000001207 */
[----:B------:R2:W-:Y:S01]  /*1270*/  STS [UR8+0xc], R3 ;  /* 0x00000c03ff007988 */ /* 0x0005e20008000808 */
[----:B-1----:R-:W-:-:S05]  /*1280*/  LOP3.LUT R2, R2, 0xf, R5, 0xb8, !PT ;  /* 0x0000000f02027812 */ /* 0x002fca00078eb805 */
[----:B------:R2:W-:Y:S02]  /*1290*/  STS [UR8+0x1c], R2 ;  /* 0x00001c02ff007988 */ /* 0x0005e40008000808 */
.L_x_44:
[----:B------:R-:W-:Y:S05]  /*12a0*/  @P3 BRA `(.L_x_46) ;  /* 0x00000000001c3947 */ /* 0x000fea0003800000 */
[----:B-12-45:R-:W1:Y:S02]  /*12b0*/  LDS R2, [UR8+0x34] ;  /* 0x00003408ff027984 */ /* 0x036e640008000800 */
[----:B-1----:R-:W-:-:S05]  /*12c0*/  LOP3.LUT R2, R2, 0x7, RZ, 0xb8, !PT ;  /* 0x0000000702027812 */ /* 0x002fca00078eb8ff */
[----:B------:R1:W-:Y:S02]  /*12d0*/  STS [UR8+0x34], R2 ;  /* 0x00003402ff007988 */ /* 0x0003e40008000808 */
.L_x_45:
[----:B------:R-:W-:Y:S05]  /*12e0*/  @P3 BRA `(.L_x_47) ;  /* 0x00000000001c3947 */ /* 0x000fea0003800000 */
[----:B-12-45:R-:W1:Y:S02]  /*12f0*/  LDS R2, [UR8+0x34] ;  /* 0x00003408ff027984 */ /* 0x036e640008000800 */
[----:B-1----:R-:W-:-:S05]  /*1300*/  LOP3.LUT R2, R2, 0x38, RZ, 0xb8, !PT ;  /* 0x0000003802027812 */ /* 0x002fca00078eb8ff */
[----:B------:R1:W-:Y:S02]  /*1310*/  STS [UR8+0x34], R2 ;  /* 0x00003402ff007988 */ /* 0x0003e40008000808 */
.L_x_46:
[----:B------:R-:W-:Y:S05]  /*1320*/  @P3 BRA `(.L_x_48) ;  /* 0x00000000001c3947 */ /* 0x000fea0003800000 */
[----:B-12-45:R-:W1:Y:S02]  /*1330*/  LDS R2, [UR8+0x8] ;  /* 0x00000808ff027984 */ /* 0x036e640008000800 */
[----:B-1----:R-:W-:-:S05]  /*1340*/  LOP3.LUT R2, R2, 0x780, RZ, 0xb8, !PT ;  /* 0x0000078002027812 */ /* 0x002fca00078eb8ff */
[----:B------:R1:W-:Y:S02]  /*1350*/  STS [UR8+0x8], R2 ;  /* 0x00000802ff007988 */ /* 0x0003e40008000808 */
.L_x_47:
[----:B------:R-:W-:Y:S05]  /*1360*/  @P3 BRA `(.L_x_49) ;  /* 0x0000000000283947 */ /* 0x000fea0003800000 */
[----:B-12-45:R-:W1:Y:S02]  /*1370*/  LDS R2, [UR8+0x8] ;  /* 0x00000808ff027984 */ /* 0x036e640008000800 */
[----:B-1----:R-:W-:-:S05]  /*1380*/  LOP3.LUT R2, R2, 0x1800, RZ, 0xb8, !PT ;  /* 0x0000180002027812 */ /* 0x002fca00078eb8ff */
[----:B------:R1:W-:Y:S02]  /*1390*/  STS [UR8+0x8], R2 ;  /* 0x00000802ff007988 */ /* 0x0003e40008000808 */
.L_x_48:
[----:B------:R-:W-:Y:S05]  /*13a0*/  @P3 BREAK.RELIABLE B2 ;  /* 0x0000000000023942 */ /* 0x000fea0003800100 */
[----:B------:R-:W-:Y:S05]  /*13b0*/  @P3 BRA `(.L_x_50) ;  /* 0x0000000000243947 */ /* 0x000fea0003800000 */
[----:B-12-45:R-:W1:Y:S01]  /*13c0*/  LDS R2, [UR8+0x8] ;  /* 0x00000808ff027984 */ /* 0x036e620008000800 */
[----:B------:R-:W-:-:S05]  /*13d0*/  IMAD.MOV.U32 R3, RZ, RZ, 0x6000 ;  /* 0x00006000ff037424 */ /* 0x000fca00078e00ff */
[----:B-1----:R-:W-:-:S04]  /*13e0*/  LOP3.LUT R2, R2, 0x6000, R3, 0xd8, !PT ;  /* 0x0000600002027812 */ /* 0x002fc800078ed803 */
[----:B------:R-:W-:-:S05]  /*13f0*/  LOP3.LUT R2, R2, 0x400000, RZ, 0xb8, !PT ;  /* 0x0040000002027812 */ /* 0x000fca00078eb8ff */
[----:B------:R1:W-:Y:S02]  /*1400*/  STS [UR8+0x8], R2 ;  /* 0x00000802ff007988 */ /* 0x0003e40008000808 */
.L_x_49:
[----:B------:R-:W-:Y:S05]  /*1410*/  BSYNC.RELIABLE B2 ;  /* 0x0000000000027941 */ /* 0x000fea0003800100 */
.L_x_40:
[----:B-12-45:R-:W1:Y:S02]  /*1420*/  @!P3 LDS R2, [UR8+0x8] ;  /* 0x00000808ff02b984 */ /* 0x036e640008000800 */
[----:B-1----:R-:W-:-:S05]  /*1430*/  @!P3 LOP3.LUT R2, R2, 0x8000, RZ, 0xb8, !PT ;  /* 0x000080000202b812 */ /* 0x002fca00078eb8ff */
[----:B------:R1:W-:Y:S02]  /*1440*/  @!P3 STS [UR8+0x8], R2 ;  /* 0x00000802ff00b988 */ /* 0x0003e40008000808 */
.L_x_50:
[----:B------:R-:W-:Y:S05]  /*1450*/  BSYNC.RECONVERGENT B3 ;  /* 0x0000000000037941 */ /* 0x000fea0003800200 */
.L_x_39:
        /* <DEDUP_REMOVED lines=9> */
[----:B-1-3--:R-:W-:-:S05]  /*14f0*/  IMAD.SHL.U32 R4, R2, 0x4, RZ ;  /* 0x0000000402047824 */ /* 0x00afca00078e00ff */
        /* <DEDUP_REMOVED lines=8> */
.L_x_51:
[----:B------:R-:W-:Y:S05]  /*1580*/  @P0 BRA `(.L_x_52) ;  /* 0x00000000000c0947 */ /* 0x000fea0003800000 */
[----:B------:R0:W-:Y:S01]  /*1590*/  UTMACMDFLUSH ;  /* 0x00000000000079b7 */ /* 0x0001e20000000000 */
[----:B------:R-:W-:Y:S05]  /*15a0*/  @P0 BRA `(.L_x_52) ;  /* 0x0000000000040947 */ /* 0x000fea0003800000 */
[----:B------:R-:W-:-:S04]  /*15b0*/  DEPBAR.LE SB0, 0x0 ;  /* 0x000080000000791a */ /* 0x000fc80000000000 */
.L_x_52:
[----:B------:R-:W-:Y:S05]  /*15c0*/  WARPSYNC.ALL ;  /* 0x0000000000007948 */ /* 0x000fea0003800000 */
[----:B------:R-:W-:Y:S01]  /*15d0*/  NOP ;  /* 0x0000000000007918 */ /* 0x000fe20000000000 */
[----:B--2---:R-:W-:Y:S01]  /*15e0*/  BAR.SYNC.DEFER_BLOCKING 0x0 ;  /* 0x0000000000007b1d */ /* 0x004fe20000010000 */
[----:B-1--45:R-:W-:Y:S01]  /*15f0*/  SHF.R.U32.HI R2, RZ, 0x5, R0 ;  /* 0x00000005ff027819 */ /* 0x032fe20000011600 */
[----:B------:R-:W-:-:S03]  /*1600*/  USHF.L.U32 UR12, UR12, 0x8, URZ ;  /* 0x000000080c0c7899 */ /* 0x000fc600080006ff */
[----:B------:R-:W-:Y:S01]  /*1610*/  R2UR UR9, R2 ;  /* 0x00000000020972ca */ /* 0x000fe200000e0000 */
[----:B------:R-:W-:Y:S01]  /*1620*/  VOTEU.ALL UP0, P3 ;  /* 0x0000000000ff7886 */ /* 0x000fe20001800000 */
[----:B------:R-:W-:Y:S01]  /*1630*/  UMOV UR4, 0x1 ;  /* 0x0000000100047882 */ /* 0x000fe20000000000 */
[----:B------:R-:W-:Y:S01]  /*1640*/  VOTEU.ALL UP1, P3 ;  /* 0x0000000000ff7886 */ /* 0x000fe20001820000 */
[----:B------:R-:W-:Y:S02]  /*1650*/  BSSY.RECONVERGENT B3, `(.L_x_53) ;  /* 0x0000018000037945 */ /* 0x000fe40003800200 */
[----:B------:R-:W-:-:S04]  /*1660*/  @!UP0 UIADD3 UR6, UPT, UPT, -UR4, 0x100000, URZ ;  /* 0x0010000004068890 */ /* 0x000fc8000fffe1ff */
[----:B------:R-:W-:Y:S02]  /*1670*/  @!UP0 USHF.L.U32 UR7, UR6, 0xb, URZ ;  /* 0x0000000b06078899 */ /* 0x000fe400080006ff */
[----:B------:R-:W-:Y:S02]  /*1680*/  @!UP0 USHF.L.U32 UR6, UR6, 0x1, URZ ;  /* 0x0000000106068899 */ /* 0x000fe400080006ff */
[----:B------:R-:W-:-:S04]  /*1690*/  @!UP0 UIADD3 UR4, UPT, UPT, -UR4, 0x100000, URZ ;  /* 0x0010000004048890 */ /* 0x000fc8000fffe1ff */
[----:B------:R-:W-:Y:S02]  /*16a0*/  @!UP0 USHF.L.U32 UR5, UR4, 0xb, URZ ;  /* 0x0000000b04058899 */ /* 0x000fe400080006ff */
[----:B------:R-:W-:Y:S01]  /*16b0*/  @!UP0 USHF.L.U32 UR4, UR4, 0x1, URZ ;  /* 0x0000000104048899 */ /* 0x000fe200080006ff */
[----:B------:R-:W-:Y:S01]  /*16c0*/  VOTEU.ALL UP0, P3 ;  /* 0x0000000000ff7886 */ /* 0x000fe20001800000 */
[----:B------:R-:W1:Y:S04]  /*16d0*/  FENCE.VIEW.ASYNC.S ;  /* 0x00000000000073c6 */ /* 0x000e680000000000 */
[----:B-1----:R1:W2:Y:S06]  /*16e0*/  @!UP0 SYNCS.EXCH.64 URZ, [UR8+0x24000], UR6 ;  /* 0x0240000608ff85b2 */ /* 0x0022ac0008000100 */
[----:B------:R1:W2:Y:S02]  /*16f0*/  @!UP1 SYNCS.EXCH.64 URZ, [UR8+0x24020], UR4 ;  /* 0x0240200408ff95b2 */ /* 0x0002a40008000100 */
[----:B--2---:R-:W-:Y:S06]  /*1700*/  BAR.SYNC.DEFER_BLOCKING 0x0 ;  /* 0x0000000000007b1d */ /* 0x004fec0000010000 */
[----:B------:R-:W-:Y:S05]  /*1710*/  @P3 BRA `(.L_x_54) ;  /* 0x00000000002c3947 */ /* 0x000fea0003800000 */
[----:B-1----:R-:W-:Y:S02]  /*1720*/  UMOV UR4, 0x1 ;  /* 0x0000000100047882 */ /* 0x002fe40000000000 */
[----:B------:R-:W-:-:S04]  /*1730*/  UIADD3 UR6, UPT, UPT, -UR4, 0x100000, URZ ;  /* 0x0010000004067890 */ /* 0x000fc8000fffe1ff */
[----:B------:R-:W-:Y:S02]  /*1740*/  USHF.L.U32 UR7, UR6, 0xb, URZ ;  /* 0x0000000b06077899 */ /* 0x000fe400080006ff */
[----:B------:R-:W-:Y:S02]  /*1750*/  USHF.L.U32 UR6, UR6, 0x1, URZ ;  /* 0x0000000106067899 */ /* 0x000fe400080006ff */
[----:B------:R-:W-:-:S04]  /*1760*/  UIADD3 UR4, UPT, UPT, -UR4, 0x100000, URZ ;  /* 0x0010000004047890 */ /* 0x000fc8000fffe1ff */
[----:B------:R-:W-:Y:S02]  /*1770*/  USHF.L.U32 UR5, UR4, 0xb, URZ ;  /* 0x0000000b04057899 */ /* 0x000fe400080006ff */
[----:B------:R-:W-:Y:S01]  /*1780*/  USHF.L.U32 UR4, UR4, 0x1, URZ ;  /* 0x0000000104047899 */ /* 0x000fe200080006ff */
[----:B------:R-:W1:Y:S03]  /*1790*/  FENCE.VIEW.ASYNC.S ;  /* 0x00000000000073c6 */ /* 0x000e660000000000 */
[----:B-1----:R2:W4:Y:S08]  /*17a0*/  SYNCS.EXCH.64 URZ, [UR8+0x24008], UR6 ;  /* 0x0240080608ff75b2 */ /* 0x0025300008000100 */
[----:B------:R2:W5:Y:S02]  /*17b0*/  SYNCS.EXCH.64 URZ, [UR8+0x24028], UR4 ;  /* 0x0240280408ff75b2 */ /* 0x0005640008000100 */
[----:B--2---:R-:W-:Y:S01]  /*17c0*/  NOP ;  /* 0x0000000000007918 */ /* 0x004fe20000000000 */
.L_x_54:
[----:B-1----:R-:W-:Y:S05]  /*17d0*/  BSYNC.RECONVERGENT B3 ;  /* 0x0000000000037941 */ /* 0x002fea0003800200 */
.L_x_53:
[----:B----45:R-:W-:Y:S01]  /*17e0*/  BAR.SYNC.DEFER_BLOCKING 0x0 ;  /* 0x0000000000007b1d */ /* 0x030fe20000010000 */
[----:B------:R-:W-:Y:S01]  /*17f0*/  UIADD3 UR6, UPT, UPT, UR8, 0x24020, URZ ;  /* 0x0002402008067890 */ /* 0x000fe2000fffe0ff */
[----:B------:R-:W-:Y:S01]  /*1800*/  ISETP.GE.AND P0, PT, R10, 0x1, PT ;  /* 0x000000010a00780c */ /* 0x000fe20003f06270 */
[----:B------:R-:W-:-:S03]  /*1810*/  USHF.L.U32 UR7, UR13, 0x7, URZ ;  /* 0x000000070d077899 */ /* 0x000fc600080006ff */
[----:B------:R-:W-:Y:S04]  /*1820*/  BSSY.RECONVERGENT B3, `(.L_x_55) ;  /* 0x000000d000037945 */ /* 0x000fe80003800200 */
[----:B------:R-:W-:Y:S05]  /*1830*/  @P3 BRA `(.L_x_56) ;  /* 0x00000000002c3947 */ /* 0x000fea0003800000 */
[----:B------:R-:W-:Y:S02]  /*1840*/  UMOV UR4, 0x1 ;  /* 0x0000000100047882 */ /* 0x000fe40000000000 */
[----:B------:R-:W-:-:S04]  /*1850*/  UIADD3 UR14, UPT, UPT, -UR4, 0x100000, URZ ;  /* 0x00100000040e7890 */ /* 0x000fc8000fffe1ff */
[----:B------:R-:W-:Y:S02]  /*1860*/  USHF.L.U32 UR15, UR14, 0xb, URZ ;  /* 0x0000000b0e0f7899 */ /* 0x000fe400080006ff */
[----:B------:R-:W-:Y:S02]  /*1870*/  USHF.L.U32 UR14, UR14, 0x1, URZ ;  /* 0x000000010e0e7899 */ /* 0x000fe400080006ff */
[----:B------:R-:W-:-:S04]  /*1880*/  UIADD3 UR4, UPT, UPT, -UR4, 0x100000, URZ ;  /* 0x0010000004047890 */ /* 0x000fc8000fffe1ff */
[----:B------:R-:W-:Y:S02]  /*1890*/  USHF.L.U32 UR5, UR4, 0xb, URZ ;  /* 0x0000000b04057899 */ /* 0x000fe400080006ff */
[----:B------:R-:W-:Y:S01]  /*18a0*/  USHF.L.U32 UR4, UR4, 0x1, URZ ;  /* 0x0000000104047899 */ /* 0x000fe200080006ff */
[----:B------:R-:W1:Y:S03]  /*18b0*/  FENCE.VIEW.ASYNC.S ;  /* 0x00000000000073c6 */ /* 0x000e660000000000 */
[----:B-1----:R1:W2:Y:S08]  /*18c0*/  SYNCS.EXCH.64 URZ, [UR8+0x24010], UR14 ;  /* 0x0240100e08ff75b2 */ /* 0x0022b00008000100 */
[----:B------:R1:W4:Y:S01]  /*18d0*/  SYNCS.EXCH.64 URZ, [UR8+0x24030], UR4 ;  /* 0x0240300408ff75b2 */ /* 0x0003220008000100 */
[----:B------:R-:W-:Y:S01]  /*18e0*/  NOP ;  /* 0x0000000000007918 */ /* 0x000fe20000000000 */
.L_x_56:
[----:B-1----:R-:W-:Y:S05]  /*18f0*/  BSYNC.RECONVERGENT B3 ;  /* 0x0000000000037941 */ /* 0x002fea0003800200 */
.L_x_55:
[----:B------:R-:W-:Y:S05]  /*1900*/  @!P0 BRA `(.L_x_57) ;  /* 0x0000000800908947 */ /* 0x000fea0003800000 */
[----:B--2-4-:R-:W-:Y:S01]  /*1910*/  BAR.SYNC.DEFER_BLOCKING 0x0 ;  /* 0x0000000000007b1d */ /* 0x014fe20000010000 */
[----:B------:R-:W-:Y:S01]  /*1920*/  ELECT P1, URZ, PT ;  /* 0x0000000000ff782f */ /* 0x000fe20003820000 */
[----:B------:R-:W-:Y:S01]  /*1930*/  @!P3 IMAD.MOV.U32 R2, RZ, RZ, 0xc000 ;  /* 0x0000c000ff02b424 */ /* 0x000fe200078e00ff */
[----:B------:R-:W-:Y:S02]  /*1940*/  UIADD3 UR16, UPT, UPT, UR8, 0x18000, URZ ;  /* 0x0001800008107890 */ /* 0x000fe4000fffe0ff */
[----:B------:R-:W-:Y:S01]  /*1950*/  ISETP.LT.U32.AND P1, PT, R132, 0x20, P1 ;  /* 0x000000208400780c */ /* 0x000fe20000f21070 */
[----:B------:R-:W-:Y:S01]  /*1960*/  UMOV UR19, UR7 ;  /* 0x0000000700137c82 */ /* 0x000fe20008000000 */
[----:B------:R-:W-:Y:S01]  /*1970*/  ELECT P0, URZ, PT ;  /* 0x0000000000ff782f */ /* 0x000fe20003800000 */
[----:B------:R-:W-:-:S03]  /*1980*/  ULOP3.LUT UR4, UR9, 0x1, URZ, 0xc0, !UPT ;  /* 0x0000000109047892 */ /* 0x000fc6000f8ec0ff */
[----:B------:R-:W-:Y:S01]  /*1990*/  ISETP.LT.U32.AND P0, PT, R132, 0x40, P0 ;  /* 0x000000408400780c */ /* 0x000fe20000701070 */
[----:B------:R-:W-:Y:S02]  /*19a0*/  ULEA UR28, UR4, UR8, 0xe ;  /* 0x00000008041c7291 */ /* 0x000fe4000f8e70ff */
[----:B------:R-:W-:-:S04]  /*19b0*/  ULEA UR30, UR4, UR12, 0x7 ;  /* 0x0000000c041e7291 */ /* 0x000fc8000f8e38ff */
[----:B------:R-:W-:Y:S01]  /*19c0*/  VOTEU.ANY UP0, P1 ;  /* 0x0000000000ff7886 */ /* 0x000fe20000800100 */
[----:B------:R-:W-:-:S04]  /*19d0*/  VOTEU.ANY UP2, P1 ;  /* 0x0000000000ff7886 */ /* 0x000fc80000840100 */
[----:B------:R-:W-:Y:S02]  /*19e0*/  @UP0 UIADD3 UR17, UPT, UPT, UR8, 0x24000, URZ ;  /* 0x0002400008110890 */ /* 0x000fe4000fffe0ff */
[----:B------:R1:W-:Y:S01]  /*19f0*/  @!P3 SYNCS.ARRIVE.TRANS64 RZ, [UR8+0x24000], R2 ;  /* 0x02400002ffffb9a7 */ /* 0x0003e20008000008 */
[----:B------:R-:W-:Y:S01]  /*1a00*/  @UP0 UMOV UR18, URZ ;  /* 0x000000ff00120c82 */ /* 0x000fe20008000000 */
[----:B------:R-:W-:Y:S01]  /*1a10*/  BAR.SYNC.DEFER_BLOCKING 0x0 ;  /* 0x0000000000007b1d */ /* 0x000fe20000010000 */
[----:B------:R-:W-:-:S05]  /*1a20*/  UISETP.NE.U32.AND UP0, UPT, UR9, URZ, UPT ;  /* 0x000000ff0900728c */ /* 0x000fca000bf05070 */
[----:B------:R-:W-:Y:S01]  /*1a30*/  VOTEU.ANY UP1, P0 ;  /* 0x0000000000ff7886 */ /* 0x000fe20000020100 */
[----:B------:R-:W-:-:S04]  /*1a40*/  VOTEU.ANY UP3, P0 ;  /* 0x0000000000ff7886 */ /* 0x000fc80000060100 */
[----:B------:R-:W-:Y:S01]  /*1a50*/  @UP1 UIADD3 UR29, UPT, UPT, UR8, 0x24000, URZ ;  /* 0x00024000081d1890 */ /* 0x000fe2000fffe0ff */
[----:B------:R-:W-:Y:S01]  /*1a60*/  @UP1 UMOV UR31, URZ ;  /* 0x000000ff001f1c82 */ /* 0x000fe20008000000 */
[----:B------:R1:W-:Y:S01]  /*1a70*/  @UP2 UTMALDG.2D [UR16], [UR22] ;  /* 0x00000010160025b4 */ /* 0x0003e20008008000 */
[----:B------:R2:W-:Y:S06]  /*1a80*/  MEMBAR.ALL.CTA ;  /* 0x0000000000007992 */ /* 0x0005ec0000008000 */
[----:B--2---:R-:W2:Y:S02]  /*1a90*/  FENCE.VIEW.ASYNC.S ;  /* 0x00000000000073c6 */ /* 0x004ea40000000000 */
[----:B--2---:R-:W-:Y:S06]  /*1aa0*/  BAR.SYNC.DEFER_BLOCKING 0x0 ;  /* 0x0000000000007b1d */ /* 0x004fec0000010000 */
[----:B------:R1:W-:Y:S02]  /*1ab0*/  @UP3 UTMALDG.2D [UR28], [UR20] ;  /* 0x0000001c140035b4 */ /* 0x0003e40008008000 */
[----:B------:R-:W-:Y:S06]  /*1ac0*/  BAR.SYNC.DEFER_BLOCKING 0x0 ;  /* 0x0000000000007b1d */ /* 0x000fec0000010000 */
[----:B------:R-:W2:Y:S02]  /*1ad0*/  SYNCS.PHASECHK.TRANS64.TRYWAIT P0, [UR8+0x24000], RZ ;  /* 0x024000ffff0075a7 */ /* 0x000ea40008001108 */
[----:B-12---:R-:W-:Y:S05]  /*1ae0*/  @!P0 BRA `(.L_x_58) ;  /* 0x0000001000b48947 */ /* 0x006fea0003800000 */
.L_x_74:
[----:B------:R-:W-:Y:S05]  /*1af0*/  BRA.U UP0, `(.L_x_59) ;  /* 0x0000000100787547 */ /* 0x000fea000b800000 */
[----:B------:R-:W-:Y:S02]  /*1b00*/  USHF.R.U32.HI UR14, URZ, 0x4, UR16 ;  /* 0x00000004ff0e7899 */ /* 0x000fe40008011610 */
[----:B------:R-:W-:Y:S02]  /*1b10*/  USHF.R.U32.HI UR13, URZ, 0x4, UR8 ;  /* 0x00000004ff0d7899 */ /* 0x000fe40008011608 */
[----:B------:R-:W-:Y:S02]  /*1b20*/  USGXT.U32 UR14, UR14, 0xe ;  /* 0x0000000e0e0e789a */ /* 0x000fe40008000000 */
[----:B------:R-:W-:Y:S02]  /*1b30*/  USGXT.U32 UR13, UR13, 0xe ;  /* 0x0000000e0d0d789a */ /* 0x000fe40008000000 */
[----:B------:R-:W-:Y:S02]  /*1b40*/  UIADD3 UR30, UP0, UPT, UR14, 0x2, URZ ;  /* 0x000000020e1e7890 */ /* 0x000fe4000ff1e0ff */
[----:B------:R-:W-:Y:S01]  /*1b50*/  UIADD3 UR32, UP1, UPT, UR13, 0x4000100, URZ ;  /* 0x040001000d207890 */ /* 0x000fe2000ff3e0ff */
[----:B------:R-:W-:Y:S01]  /*1b60*/  UMOV UR4, URZ ;  /* 0x000000ff00047c82 */ /* 0x000fe20008000000 */
[----:B------:R-:W-:Y:S01]  /*1b70*/  UMOV UR5, URZ ;  /* 0x000000ff00057c82 */ /* 0x000fe20008000000 */
[----:B------:R-:W-:-:S02]  /*1b80*/  UIADD3.X UR31, UPT, UPT, UR4, 0x40004040, URZ, UP0, !UPT ;  /* 0x40004040041f7890 */ /* 0x000fc400087fe4ff */
[----:B------:R-:W-:Y:S02]  /*1b90*/  UIADD3.X UR33, UPT, UPT, UR5, 0x40004040, URZ, UP1, !UPT ;  /* 0x4000404005217890 */ /* 0x000fe40008ffe4ff */
[----:B------:R-:W-:Y:S02]  /*1ba0*/  ULOP3.LUT UR4, UR13, 0x4000000, URZ, 0xfc, !UPT ;  /* 0x040000000d047892 */ /* 0x000fe4000f8efcff */
[----:B------:R-:W-:Y:S02]  /*1bb0*/  UIADD3.64 UR16, UPT, UPT, UR30, 0x2, URZ ;  /* 0x000000021e107897 */ /* 0x000fe4000fffe0ff */
[----:B------:R-:W-:Y:S02]  /*1bc0*/  UIADD3.64 UR18, UPT, UPT, UR32, 0x100, URZ ;  /* 0x0000010020127897 */ /* 0x000fe4000fffe0ff */
[----:B------:R-:W-:Y:S02]  /*1bd0*/  UIADD3.64 UR26, UPT, UPT, UR30, 0x4, URZ ;  /* 0x000000041e1a7897 */ /* 0x000fe4000fffe0ff */
[----:B------:R-:W-:Y:S01]  /*1be0*/  UIADD3.64 UR28, UPT, UPT, UR32, 0x200, URZ ;  /* 0x00000200201c7897 */ /* 0x000fe2000fffe0ff */
[----:B------:R-:W-:Y:S01]  /*1bf0*/  UMOV UR34, 0x0 ;  /* 0x0000000000227882 */ /* 0x000fe20000000000 */
[----:B------:R-:W-:Y:S01]  /*1c00*/  UMOV UR35, 0x8410010 ;  /* 0x0841001000237882 */ /* 0x000fe20000000000 */
[----:B------:R-:W-:Y:S01]  /*1c10*/  UMOV UR15, 0x40004040 ;  /* 0x40004040000f7882 */ /* 0x000fe20000000000 */
[----:B------:R-:W-:Y:S01]  /*1c20*/  UMOV UR5, 0x40004040 ;  /* 0x4000404000057882 */ /* 0x000fe20000000000 */
[----:B------:R-:W-:Y:S01]  /*1c30*/  UMOV UR36, 0x0 ;  /* 0x0000000000247882 */ /* 0x000fe20000000000 */
[----:B------:R-:W-:Y:S01]  /*1c40*/  UMOV UR37, 0x8410010 ;  /* 0x0841001000257882 */ /* 0x000fe20000000000 */
[----:B------:R-:W-:Y:S01]  /*1c50*/  UMOV UR38, 0x0 ;  /* 0x0000000000267882 */ /* 0x000fe20000000000 */
[----:B------:R-:W-:Y:S01]  /*1c60*/  UMOV UR39, 0x8410010 ;  /* 0x0841001000277882 */ /* 0x000fe20000000000 */
[----:B------:R1:W-:Y:S01]  /*1c70*/  UTCQMMA gdesc[UR14], gdesc[UR4], tmem[UR24], tmem[UR34], idesc[UR35], !UPT ;  /* 0x00ff22040e0075ea */ /* 0x0003e2000f800318 */
[----:B------:R-:W-:Y:S01]  /*1c80*/  UMOV UR40, 0x0 ;  /* 0x0000000000287882 */ /* 0x000fe20000000000 */
[----:B------:R-:W-:Y:S01]  /*1c90*/  UMOV UR41, 0x8410010 ;  /* 0x0841001000297882 */ /* 0x000fe20000000000 */
[----:B------:R1:W-:Y:S01]  /*1ca0*/  UTCQMMA gdesc[UR30], gdesc[UR32], tmem[UR24], tmem[UR36], idesc[UR37], UPT ;  /* 0x00ff24201e0075ea */ /* 0x0003e2000b800318 */
[----:B------:R1:W-:Y:S01]  /*1cb0*/  UTCQMMA gdesc[UR16], gdesc[UR18], tmem[UR24], tmem[UR38], idesc[UR39], UPT ;  /* 0x00ff2612100075ea */ /* 0x0003e2000b800318 */
[----:B------:R1:W-:Y:S01]  /*1cc0*/  UTCQMMA gdesc[UR26], gdesc[UR28], tmem[UR24], tmem[UR40], idesc[UR41], UPT ;  /* 0x00ff281c1a0075ea */ /* 0x0003e2000b800318 */
[----:B------:R-:W-:Y:S01]  /*1cd0*/  NOP ;  /* 0x0000000000007918 */ /* 0x000fe20000000000 */
.L_x_59:
[----:B------:R-:W-:Y:S01]  /*1ce0*/  ELECT P0, URZ, PT ;  /* 0x0000000000ff782f */ /* 0x000fe20003800000 */
[----:B-1----:R-:W-:Y:S01]  /*1cf0*/  UMOV UR4, UR6 ;  /* 0x0000000600047c82 */ /* 0x002fe20008000000 */
[----:B------:R-:W-:Y:S02]  /*1d00*/  UMOV UR5, URZ ;  /* 0x000000ff00057c82 */ /* 0x000fe40008000000 */
[----:B------:R-:W-:-:S13]  /*1d10*/  ISETP.LT.U32.AND P0, PT, R132, 0x20, P0 ;  /* 0x000000208400780c */ /* 0x000fda0000701070 */
[----:B------:R-:W-:Y:S01]  /*1d20*/  VOTEU.ANY UP0, P0 ;  /* 0x0000000000ff7886 */ /* 0x000fe20000000100 */
[----:B------:R-:W-:Y:S01]  /*1d30*/  VOTEU.ANY UP1, P0 ;  /* 0x0000000000ff7886 */ /* 0x000fe20000020100 */
[----:B------:R-:W-:-:S03]  /*1d40*/  ISETP.GE.U32.AND P0, PT, R10, 0x81, PT ;  /* 0x000000810a00780c */ /* 0x000fc60003f06070 */
[----:B------:R-:W-:Y:S02]  /*1d50*/  @UP0 UMOV UR4, UR4 ;  /* 0x0000000400040c82 */ /* 0x000fe40008000000 */
[----:B------:R1:W-:Y:S01]  /*1d60*/  @UP1 UTCBAR [UR4], URZ ;  /* 0x000000ff040013e9 */ /* 0x0003e200080000ff */
[----:B------:R-:W-:Y:S06]  /*1d70*/  BAR.SYNC.DEFER_BLOCKING 0x0 ;  /* 0x0000000000007b1d */ /* 0x000fec0000010000 */
[----:B------:R-:W2:Y:S02]  /*1d80*/  SYNCS.PHASECHK.TRANS64.TRYWAIT P1, [UR8+0x24020], RZ ;  /* 0x024020ffff0075a7 */ /* 0x000ea40008021108 */
[----:B-12---:R-:W-:Y:S05]  /*1d90*/  @!P1 BRA `(.L_x_60) ;  /* 0x0000001000149947 */ /* 0x006fea0003800000 */
.L_x_75:
[----:B------:R-:W-:Y:S01]  /*1da0*/  IMAD.MOV.U32 R2, RZ, RZ, RZ ;  /* 0x000000ffff027224 */ /* 0x000fe200078e00ff */
[----:B------:R-:W-:Y:S06]  /*1db0*/  @!P0 BRA `(.L_x_57) ;  /* 0x0000000400648947 */ /* 0x000fec0003800000 */
[----:B------:R-:W1:Y:S01]  /*1dc0*/  LDCU UR25, c[0x0][0x3a0] ;  /* 0x00007400ff1977ac */ /* 0x000e620008000800 */
[----:B------:R-:W-:Y:S01]  /*1dd0*/  UMOV UR13, 0x1 ;  /* 0x00000001000d7882 */ /* 0x000fe20000000000 */
[----:B------:R-:W-:-:S05]  /*1de0*/  UMOV UR6, 0x80 ;  /* 0x0000008000067882 */ /* 0x000fca0000000000 */
.L_x_64:
[----:B------:R-:W-:Y:S01]  /*1df0*/  BAR.SYNC.DEFER_BLOCKING 0x0 ;  /* 0x0000000000007b1d */ /* 0x000fe20000010000 */
[----:B------:R-:W-:Y:S01]  /*1e00*/  ULEA UR17, UR13, UR8, 0x3 ;  /* 0x000000080d117291 */ /* 0x000fe2000f8e18ff */
[----:B------:R-:W-:Y:S01]  /*1e10*/  @!P3 IMAD.MOV.U32 R3, RZ, RZ, 0xc000 ;  /* 0x0000c000ff03b424 */ /* 0x000fe200078e00ff */
[----:B------:R-:W-:Y:S01]  /*1e20*/  ELECT P1, URZ, PT ;  /* 0x0000000000ff782f */ /* 0x000fe20003820000 */
[----:B------:R-:W-:-:S03]  /*1e30*/  ULEA UR4, UR13, UR8, 0xe ;  /* 0x000000080d047291 */ /* 0x000fc6000f8e70ff */
[----:B------:R-:W-:Y:S02]  /*1e40*/  ISETP.LT.U32.AND P1, PT, R132, 0x20, P1 ;  /* 0x000000208400780c */ /* 0x000fe40000f21070 */
[----:B------:R-:W-:Y:S01]  /*1e50*/  ELECT P0, URZ, PT ;  /* 0x0000000000ff782f */ /* 0x000fe20003800000 */
[----:B------:R-:W-:-:S03]  /*1e60*/  UIADD3 UR4, UPT, UPT, UR4, 0x18000, URZ ;  /* 0x0001800004047890 */ /* 0x000fc6000fffe0ff */
[----:B------:R-:W-:Y:S01]  /*1e70*/  ISETP.LT.U32.AND P0, PT, R132, 0x40, P0 ;  /* 0x000000408400780c */ /* 0x000fe20000701070 */
[----:B------:R-:W-:Y:S02]  /*1e80*/  ULEA UR14, UR13, UR8, 0xf ;  /* 0x000000080d0e7291 */ /* 0x000fe4000f8e78ff */
[----:B------:R-:W-:Y:S01]  /*1e90*/  ULOP3.LUT UR15, UR9, 0x1, URZ, 0xc0, !UPT ;  /* 0x00000001090f7892 */ /* 0x000fe2000f8ec0ff */
[----:B------:R-:W-:-:S03]  /*1ea0*/  UMOV UR31, UR6 ;  /* 0x00000006001f7c82 */ /* 0x000fc60008000000 */
[----:B------:R-:W-:Y:S01]  /*1eb0*/  ULEA UR28, UR15, UR14, 0xe ;  /* 0x0000000e0f1c7291 */ /* 0x000fe2000f8e70ff */
[----:B------:R-:W-:Y:S01]  /*1ec0*/  VOTEU.ANY UP0, P1 ;  /* 0x0000000000ff7886 */ /* 0x000fe20000800100 */
[----:B------:R-:W-:Y:S01]  /*1ed0*/  ULEA UR30, UR15, UR12, 0x7 ;  /* 0x0000000c0f1e7291 */ /* 0x000fe2000f8e38ff */
[----:B------:R2:W-:Y:S03]  /*1ee0*/  @!P3 SYNCS.ARRIVE.TRANS64 RZ, [UR17+0x24000], R3 ;  /* 0x02400003ffffb9a7 */ /* 0x0005e60008000011 */
[----:B------:R-:W-:Y:S01]  /*1ef0*/  VOTEU.ANY UP1, P0 ;  /* 0x0000000000ff7886 */ /* 0x000fe20000020100 */
[----:B------:R-:W-:Y:S01]  /*1f00*/  @UP0 UIADD3 UR5, UPT, UPT, UR17, 0x24000, URZ ;  /* 0x0002400011050890 */ /* 0x000fe2000fffe0ff */
[----:B------:R-:W-:Y:S01]  /*1f10*/  VOTEU.ANY UP0, P1 ;  /* 0x0000000000ff7886 */ /* 0x000fe20000800100 */
[----:B------:R-:W-:Y:S02]  /*1f20*/  BAR.SYNC.DEFER_BLOCKING 0x0 ;  /* 0x0000000000007b1d */ /* 0x000fe40000010000 */
[----:B------:R-:W-:Y:S01]  /*1f30*/  @UP1 UIADD3 UR29, UPT, UPT, UR17, 0x24000, URZ ;  /* 0x00024000111d1890 */ /* 0x000fe2000fffe0ff */
[----:B--2---:R-:W-:-:S03]  /*1f40*/  IMAD.U32 R3, R2, -0x80000000, RZ ;  /* 0x8000000002037824 */ /* 0x004fc600078e00ff */
[----:B------:R-:W-:Y:S01]  /*1f50*/  VOTEU.ANY UP1, P0 ;  /* 0x0000000000ff7886 */ /* 0x000fe20000020100 */
[----:B------:R2:W-:Y:S01]  /*1f60*/  @UP0 UTMALDG.2D [UR4], [UR22] ;  /* 0x00000004160005b4 */ /* 0x0005e20008008000 */
[----:B------:R-:W-:Y:S01]  /*1f70*/  UISETP.NE.U32.AND UP0, UPT, UR9, URZ, UPT ;  /* 0x000000ff0900728c */ /* 0x000fe2000bf05070 */
[----:B------:R4:W-:Y:S06]  /*1f80*/  MEMBAR.ALL.CTA ;  /* 0x0000000000007992 */ /* 0x0009ec0000008000 */
[----:B----4-:R-:W4:Y:S02]  /*1f90*/  FENCE.VIEW.ASYNC.S ;  /* 0x00000000000073c6 */ /* 0x010f240000000000 */
[----:B----4-:R-:W-:Y:S06]  /*1fa0*/  BAR.SYNC.DEFER_BLOCKING 0x0 ;  /* 0x0000000000007b1d */ /* 0x010fec0000010000 */
[----:B------:R2:W-:Y:S02]  /*1fb0*/  @UP1 UTMALDG.2D [UR28], [UR20] ;  /* 0x0000001c140015b4 */ /* 0x0005e40008008000 */
[----:B------:R-:W-:Y:S06]  /*1fc0*/  BAR.SYNC.DEFER_BLOCKING 0x0 ;  /* 0x0000000000007b1d */ /* 0x000fec0000010000 */
[----:B------:R-:W4:Y:S02]  /*1fd0*/  SYNCS.PHASECHK.TRANS64.TRYWAIT P0, [UR17+0x24000], R3 ;  /* 0x02400003ff0075a7 */ /* 0x000f240008001111 */
[----:B--2-4-:R-:W-:Y:S05]  /*1fe0*/  @!P0 BRA `(.L_x_61) ;  /* 0x0000000c008c8947 */ /* 0x014fea0003800000 */
.L_x_76:
        /* <DEDUP_REMOVED lines=11> */
[----:B------:R-:W-:Y:S02]  /*20a0*/  UIADD3 UR28, UP0, UPT, UR18, 0x2, URZ ;  /* 0x00000002121c7890 */ /* 0x000fe4000ff1e0ff */
[----:B------:R-:W-:Y:S02]  /*20b0*/  UIADD3 UR30, UP1, UPT, UR26, 0x100, URZ ;  /* 0x000001001a1e7890 */ /* 0x000fe4000ff3e0ff */
[----:B------:R-:W-:Y:S02]  /*20c0*/  UIADD3 UR32, UP2, UPT, UR18, 0x4, URZ ;  /* 0x0000000412207890 */ /* 0x000fe4000ff5e0ff */
[----:B------:R-:W-:Y:S02]  /*20d0*/  UIADD3 UR34, UP3, UPT, UR26, 0x200, URZ ;  /* 0x000002001a227890 */ /* 0x000fe4000ff7e0ff */
[----:B------:R-:W-:-:S02]  /*20e0*/  ULOP3.LUT UR4, UR15, 0x4000000, URZ, 0xfc, !UPT ;  /* 0x040000000f047892 */ /* 0x000fc4000f8efcff */
[----:B------:R-:W-:Y:S02]  /*20f0*/  UIADD3.X UR29, UPT, UPT, UR19, URZ, URZ, UP0, !UPT ;  /* 0x000000ff131d7290 */ /* 0x000fe400087fe4ff */
[----:B------:R-:W-:Y:S02]  /*2100*/  UIADD3.X UR31, UPT, UPT, UR27, URZ, URZ, UP1, !UPT ;  /* 0x000000ff1b1f7290 */ /* 0x000fe40008ffe4ff */
[----:B------:R-:W-:Y:S02]  /*2110*/  UIADD3.X UR33, UPT, UPT, UR19, URZ, URZ, UP2, !UPT ;  /* 0x000000ff13217290 */ /* 0x000fe400097fe4ff */
[----:B------:R-:W-:Y:S01]  /*2120*/  UIADD3.X UR35, UPT, UPT, UR27, URZ, URZ, UP3, !UPT ;  /* 0x000000ff1b237290 */ /* 0x000fe20009ffe4ff */
        /* <DEDUP_REMOVED lines=8> */
[----:B------:R2:W-:Y:S01]  /*21b0*/  UTCQMMA gdesc[UR14], gdesc[UR4], tmem[UR24], tmem[UR36], idesc[UR37], UPT ;  /* 0x00ff24040e0075ea */ /* 0x0005e2000b800318 */
[----:B------:R-:W-:Y:S01]  /*21c0*/  UMOV UR42, 0x0 ;  /* 0x00000000002a7882 */ /* 0x000fe20000000000 */
[----:B------:R-:W-:Y:S01]  /*21d0*/  UMOV UR43, 0x8410010 ;  /* 0x08410010002b7882 */ /* 0x000fe20000000000 */
[----:B------:R2:W-:Y:S01]  /*21e0*/  UTCQMMA gdesc[UR18], gdesc[UR26], tmem[UR24], tmem[UR38], idesc[UR39], UPT ;  /* 0x00ff261a120075ea */ /* 0x0005e2000b800318 */
[----:B------:R2:W-:Y:S01]  /*21f0*/  UTCQMMA gdesc[UR28], gdesc[UR30], tmem[UR24], tmem[UR40], idesc[UR41], UPT ;  /* 0x00ff281e1c0075ea */ /* 0x0005e2000b800318 */
[----:B------:R2:W-:Y:S01]  /*2200*/  UTCQMMA gdesc[UR32], gdesc[UR34], tmem[UR24], tmem[UR42], idesc[UR43], UPT ;  /* 0x00ff2a22200075ea */ /* 0x0005e2000b800318 */
[----:B------:R-:W-:Y:S01]  /*2210*/  NOP ;  /* 0x0000000000007918 */ /* 0x000fe20000000000 */
.L_x_62:
[----:B------:R-:W-:Y:S01]  /*2220*/  ELECT P0, URZ, PT ;  /* 0x0000000000ff782f */ /* 0x000fe20003800000 */
[----:B--2---:R-:W-:-:S03]  /*2230*/  UIADD3 UR4, UPT, UPT, UR17, 0x24020, URZ ;  /* 0x0002402011047890 */ /* 0x004fc6000fffe0ff */
[----:B------:R-:W-:Y:S01]  /*2240*/  ISETP.LT.U32.AND P0, PT, R132, 0x20, P0 ;  /* 0x000000208400780c */ /* 0x000fe20000701070 */
[----:B------:R-:W-:-:S12]  /*2250*/  UMOV UR5, URZ ;  /* 0x000000ff00057c82 */ /* 0x000fd80008000000 */
[----:B------:R-:W-:Y:S01]  /*2260*/  VOTEU.ANY UP0, P0 ;  /* 0x0000000000ff7886 */ /* 0x000fe20000000100 */
[----:B------:R-:W-:-:S04]  /*2270*/  VOTEU.ANY UP1, P0 ;  /* 0x0000000000ff7886 */ /* 0x000fc80000020100 */
[----:B------:R-:W-:Y:S02]  /*2280*/  @UP0 UMOV UR4, UR4 ;  /* 0x0000000400040c82 */ /* 0x000fe40008000000 */
[----:B------:R2:W-:Y:S01]  /*2290*/  @UP1 UTCBAR [UR4], URZ ;  /* 0x000000ff040013e9 */ /* 0x0005e200080000ff */
[----:B------:R-:W-:Y:S06]  /*22a0*/  BAR.SYNC.DEFER_BLOCKING 0x0 ;  /* 0x0000000000007b1d */ /* 0x000fec0000010000 */
[----:B------:R-:W4:Y:S02]  /*22b0*/  SYNCS.PHASECHK.TRANS64.TRYWAIT P0, [UR17+0x24020], R3 ;  /* 0x02402003ff0075a7 */ /* 0x000f240008001111 */
[----:B--2-4-:R-:W-:Y:S05]  /*22c0*/  @!P0 BRA `(.L_x_63) ;  /* 0x0000000800e08947 */ /* 0x014fea0003800000 */
.L_x_77:
[----:B------:R-:W-:Y:S02]  /*22d0*/  UIADD3 UR13, UPT, UPT, UR13, 0x1, URZ ;  /* 0x000000010d0d7890 */ /* 0x000fe4000fffe0ff */
[----:B------:R-:W-:Y:S02]  /*22e0*/  UIADD3 UR6, UPT, UPT, UR6, 0x80, URZ ;  /* 0x0000008006067890 */ /* 0x000fe4000fffe0ff */
[----:B------:R-:W-:-:S04]  /*22f0*/  UISETP.NE.U32.AND UP0, UPT, UR13, 0x3, UPT ;  /* 0x000000030d00788c */ /* 0x000fc8000bf05070 */
[----:B------:R-:W-:Y:S02]  /*2300*/  USEL UR13, UR13, URZ, UP0 ;  /* 0x000000ff0d0d7287 */ /* 0x000fe40008000000 */
[----:B------:R-:W-:Y:S02]  /*2310*/  USEL UR4, URZ, 0x1, UP0 ;  /* 0x00000001ff047887 */ /* 0x000fe40008000000 */
[----:B-1----:R-:W-:-:S04]  /*2320*/  UISETP.GE.AND UP0, UPT, UR6, UR25, UPT ;  /* 0x000000190600728c */ /* 0x002fc8000bf06270 */
[----:B------:R-:W-:-:S05]  /*2330*/  LOP3.LUT R2, R2, UR4, RZ, 0x3c, !PT ;  /* 0x0000000402027c12 */ /* 0x000fca000f8e3cff */
[----:B------:R-:W-:Y:S05]  /*2340*/  BRA.U !UP0, `(.L_x_64) ;  /* 0xfffffff908a87547 */ /* 0x000fea000b83ffff */
.L_x_57:
[----:B--2-4-:R-:W-:Y:S06]  /*2350*/  BAR.SYNC.DEFER_BLOCKING 0x0 ;  /* 0x0000000000007b1d */ /* 0x014fec0000010000 */
[----:B------:R-:W-:Y:S04]  /*2360*/  BSSY.RECONVERGENT B3, `(.L_x_65) ;  /* 0x0000004000037945 */ /* 0x000fe80003800200 */
[----:B------:R-:W-:Y:S05]  /*2370*/  @P3 BRA `(.L_x_66) ;  /* 0x0000000000083947 */ /* 0x000fea0003800000 */
[----:B------:R-:W1:Y:S02]  /*2380*/  SYNCS.CCTL.IV [UR8+0x24000] ;  /* 0x02400000ff0079b1 */ /* 0x000e640008000008 */
[----:B-1----:R-:W1:Y:S02]  /*2390*/  SYNCS.CCTL.IV [UR8+0x24020] ;  /* 0x02402000ff0079b1 */ /* 0x002e640008000008 */
.L_x_66:
[----:B------:R-:W-:Y:S05]  /*23a0*/  BSYNC.RECONVERGENT B3 ;  /* 0x0000000000037941 */ /* 0x000fea0003800200 */
.L_x_65:
[----:B-1----:R-:W-:Y:S06]  /*23b0*/  BAR.SYNC.DEFER_BLOCKING 0x0 ;  /* 0x0000000000007b1d */ /* 0x002fec0000010000 */
[----:B------:R-:W-:Y:S04]  /*23c0*/  BSSY.RECONVERGENT B3, `(.L_x_67) ;  /* 0x0000004000037945 */ /* 0x000fe80003800200 */
[----:B------:R-:W-:Y:S05]  /*23d0*/  @P3 BRA `(.L_x_68) ;  /* 0x0000000000083947 */ /* 0x000fea0003800000 */
[----:B------:R-:W1:Y:S02]  /*23e0*/  SYNCS.CCTL.IV [UR8+0x24008] ;  /* 0x02400800ff0079b1 */ /* 0x000e640008000008 */
[----:B-1----:R-:W1:Y:S02]  /*23f0*/  SYNCS.CCTL.IV [UR8+0x24028] ;  /* 0x02402800ff0079b1 */ /* 0x002e640008000008 */
.L_x_68:
[----:B------:R-:W-:Y:S05]  /*2400*/  BSYNC.RECONVERGENT B3 ;  /* 0x0000000000037941 */ /* 0x000fea0003800200 */
.L_x_67:
[----:B-1----:R-:W-:Y:S06]  /*2410*/  BAR.SYNC.DEFER_BLOCKING 0x0 ;  /* 0x0000000000007b1d */ /* 0x002fec0000010000 */
[----:B------:R-:W-:Y:S04]  /*2420*/  BSSY.RECONVERGENT B3, `(.L_x_69) ;  /* 0x0000004000037945 */ /* 0x000fe80003800200 */
[----:B------:R-:W-:Y:S05]  /*2430*/  @P3 BRA `(.L_x_70) ;  /* 0x0000000000083947 */ /* 0x000fea0003800000 */
[----:B------:R-:W1:Y:S02]  /*2440*/  SYNCS.CCTL.IV [UR8+0x24010] ;  /* 0x02401000ff0079b1 */ /* 0x000e640008000008 */
[----:B-1----:R-:W1:Y:S02]  /*2450*/  SYNCS.CCTL.IV [UR8+0x24030] ;  /* 0x02403000ff0079b1 */ /* 0x002e640008000008 */
.L_x_70:
[----:B------:R-:W-:Y:S05]  /*2460*/  BSYNC.RECONVERGENT B3 ;  /* 0x0000000000037941 */ /* 0x000fea0003800200 */
.L_x_69:
[----:B------:R-:W-:Y:S01]  /*2470*/  USHF.L.U32 UR4, UR9, 0x15, URZ ;  /* 0x0000001509047899 */ /* 0x000fe200080006ff */
[C---:B------:R-:W-:Y:S01]  /*2480*/  IMAD.SHL.U32 R2, R0.reuse, 0x80, RZ ;  /* 0x0000008000027824 */ /* 0x040fe200078e00ff */
[----:B------:R-:W-:Y:S01]  /*2490*/  USHF.L.U32 UR5, UR9, 0x5, URZ ;  /* 0x0000000509057899 */ /* 0x000fe200080006ff */
[----:B------:R-:W-:Y:S01]  /*24a0*/  IMAD.SHL.U32 R3, R0, 0x10, RZ ;  /* 0x0000001000037824 */ /* 0x000fe200078e00ff */
[----:B------:R-:W-:Y:S02]  /*24b0*/  ULOP3.LUT UR4, UR4, 0x600000, URZ, 0xc0, !UPT ;  /* 0x0060000004047892 */ /* 0x000fe4000f8ec0ff */
[----:B------:R-:W-:Y:S01]  /*24c0*/  ULOP3.LUT UR5, UR5, 0x80, URZ, 0xc0, !UPT ;  /* 0x0000008005057892 */ /* 0x000fe2000f8ec0ff */
[----:B------:R-:W-:Y:S02]  /*24d0*/  LOP3.LUT R2, R2, 0x7f80, RZ, 0xc0, !PT ;  /* 0x00007f8002027812 */ /* 0x000fe400078ec0ff */
[----:B------:R-:W-:Y:S01]  /*24e0*/  ELECT P0, URZ, PT ;  /* 0x0000000000ff782f */ /* 0x000fe20003800000 */
[----:B------:R-:W-:Y:S01]  /*24f0*/  UIADD3 UR4, UPT, UPT, UR5, UR4, UR24 ;  /* 0x0000000405047290 */ /* 0x000fe2000fffe018 */
[----:B------:R-:W-:Y:S01]  /*2500*/  LOP3.LUT R2, R2, 0x70, R3, 0xf8, !PT ;  /* 0x0000007002027812 */ /* 0x000fe200078ef803 */
[----:B------:R-:W-:Y:S01]  /*2510*/  ULOP3.LUT UR9, UR9, 0x1, URZ, 0xc0, !UPT ;  /* 0x0000000109097892 */ /* 0x000fe2000f8ec0ff */
[----:B------:R-:W-:Y:S01]  /*2520*/  ISETP.LT.U32.AND P0, PT, R132, 0x40, P0 ;  /* 0x000000408400780c */ /* 0x000fe20000701070 */
[----:B------:R-:W-:Y:S01]  /*2530*/  UMOV UR6, UR7 ;  /* 0x0000000700067c82 */ /* 0x000fe20008000000 */
[C---:B------:R-:W-:Y:S01]  /*2540*/  LOP3.LUT R0, R2.reuse, 0x10, RZ, 0x3c, !PT ;  /* 0x0000001002007812 */ /* 0x040fe200078e3cff */
[----:B------:R-:W-:Y:S01]  /*2550*/  ULEA UR5, UR9, UR12, 0x7 ;  /* 0x0000000c09057291 */ /* 0x000fe2000f8e38ff */
[----:B------:R-:W-:-:S02]  /*2560*/  LOP3.LUT R3, R2, 0x20, RZ, 0x3c, !PT ;  /* 0x0000002002037812 */ /* 0x000fc400078e3cff */
[----:B---3--:R-:W2:Y:S01]  /*2570*/  LDTM.x128 R4, tmem[UR4] ;  /* 0x00000004000479ee */ /* 0x008ea200083c0000 */
[----:B------:R-:W-:Y:S01]  /*2580*/  NOP ;  /* 0x0000000000007918 */ /* 0x000fe20000000000 */
[----:B------:R-:W-:-:S05]  /*2590*/  ULEA UR4, UR9, UR8, 0xe ;  /* 0x0000000809047291 */ /* 0x000fca000f8e70ff */
[----:B--2---:R-:W-:Y:S01]  /*25a0*/  VOTEU.ANY UP1, P0 ;  /* 0x0000000000ff7886 */ /* 0x004fe20000020100 */
[----:B------:R-:W-:Y:S01]  /*25b0*/  VOTEU.ANY UP0, P0 ;  /* 0x0000000000ff7886 */ /* 0x000fe20000000100 */
[----:B------:R-:W-:Y:S02]  /*25c0*/  F2FP.SATFINITE.E4M3.F32.PACK_AB_MERGE_C R6, R7, R6, RZ ;  /* 0x000000060706723e */ /* 0x000fe400048070ff */
[----:B------:R-:W-:Y:S02]  /*25d0*/  F2FP.SATFINITE.E4M3.F32.PACK_AB_MERGE_C R10, R11, R10, RZ ;  /* 0x0000000a0b0a723e */ /* 0x000fe400048070ff */
[----:B------:R-:W-:Y:S02]  /*25e0*/  F2FP.SATFINITE.E4M3.F32.PACK_AB_MERGE_C R14, R15, R14, RZ ;  /* 0x0000000e0f0e723e */ /* 0x000fe400048070ff */
[----:B------:R-:W-:Y:S02]  /*25f0*/  F2FP.SATFINITE.E4M3.F32.PACK_AB_MERGE_C R7, R19, R18, RZ ;  /* 0x000000121307723e */ /* 0x000fe400048070ff */
[----:B------:R-:W-:-:S02]  /*2600*/  F2FP.SATFINITE.E4M3.F32.PACK_AB_MERGE_C R22, R23, R22, RZ ;  /* 0x000000161716723e */ /* 0x000fc400048070ff */
[----:B------:R-:W-:Y:S02]  /*2610*/  F2FP.SATFINITE.E4M3.F32.PACK_AB_MERGE_C R26, R27, R26, RZ ;  /* 0x0000001a1b1a723e */ /* 0x000fe400048070ff */
        /* <DEDUP_REMOVED lines=11> */
[----:B------:R-:W-:Y:S02]  /*26d0*/  F2FP.SATFINITE.E4M3.F32.PACK_AB_MERGE_C R4, R5, R4, R6 ;  /* 0x000000040504723e */ /* 0x000fe40004807006 */
[----:B------:R-:W-:Y:S02]  /*26e0*/  F2FP.SATFINITE.E4M3.F32.PACK_AB_MERGE_C R74, R75, R74, RZ ;  /* 0x0000004a4b4a723e */ /* 0x000fe400048070ff */
[----:B------:R-:W-:Y:S02]  /*26f0*/  F2FP.SATFINITE.E4M3.F32.PACK_AB_MERGE_C R78, R79, R78, RZ ;  /* 0x0000004e4f4e723e */ /* 0x000fe400048070ff */
[----:B------:R-:W-:Y:S02]  /*2700*/  F2FP.SATFINITE.E4M3.F32.PACK_AB_MERGE_C R82, R83, R82, RZ ;  /* 0x000000525352723e */ /* 0x000fe400048070ff */
[----:B------:R-:W-:Y:S02]  /*2710*/  F2FP.SATFINITE.E4M3.F32.PACK_AB_MERGE_C R86, R87, R86, RZ ;  /* 0x000000565756723e */ /* 0x000fe400048070ff */
[----:B------:R-:W-:-:S02]  /*2720*/  F2FP.SATFINITE.E4M3.F32.PACK_AB_MERGE_C R5, R9, R8, R10 ;  /* 0x000000080905723e */ /* 0x000fc4000480700a */
[----:B------:R-:W-:Y:S02]  /*2730*/  F2FP.SATFINITE.E4M3.F32.PACK_AB_MERGE_C R6, R13, R12, R14 ;  /* 0x0000000c0d06723e */ /* 0x000fe4000480700e */
[----:B------:R-:W-:Y:S02]  /*2740*/  F2FP.SATFINITE.E4M3.F32.PACK_AB_MERGE_C R7, R17, R16, R7 ;  /* 0x000000101107723e */ /* 0x000fe40004807007 */
[----:B------:R-:W-:Y:S02]  /*2750*/  F2FP.SATFINITE.E4M3.F32.PACK_AB_MERGE_C R20, R21, R20, R22 ;  /* 0x000000141514723e */ /* 0x000fe40004807016 */
[----:B------:R-:W-:Y:S01]  /*2760*/  F2FP.SATFINITE.E4M3.F32.PACK_AB_MERGE_C R90, R91, R90, RZ ;  /* 0x0000005a5b5a723e */ /* 0x000fe200048070ff */
[----:B-1----:R1:W-:Y:S01]  /*2770*/  STS.128 [R2+UR8], R4 ;  /* 0x0000000402007988 */ /* 0x0023e20008000c08 */
[----:B------:R-:W-:Y:S02]  /*2780*/  F2FP.SATFINITE.E4M3.F32.PACK_AB_MERGE_C R94, R95, R94, RZ ;  /* 0x0000005e5f5e723e */ /* 0x000fe400048070ff */
[----:B------:R-:W-:-:S02]  /*2790*/  F2FP.SATFINITE.E4M3.F32.PACK_AB_MERGE_C R98, R99, R98, RZ ;  /* 0x000000626362723e */ /* 0x000fc400048070ff */
[----:B------:R-:W-:Y:S02]  /*27a0*/  F2FP.SATFINITE.E4M3.F32.PACK_AB_MERGE_C R102, R103, R102, RZ ;  /* 0x000000666766723e */ /* 0x000fe400048070ff */
[----:B------:R-:W-:Y:S02]  /*27b0*/  F2FP.SATFINITE.E4M3.F32.PACK_AB_MERGE_C R21, R25, R24, R26 ;  /* 0x000000181915723e */ /* 0x000fe4000480701a */
[----:B------:R-:W-:Y:S02]  /*27c0*/  F2FP.SATFINITE.E4M3.F32.PACK_AB_MERGE_C R22, R29, R28, R30 ;  /* 0x0000001c1d16723e */ /* 0x000fe4000480701e */
[----:B------:R-:W-:Y:S02]  /*27d0*/  F2FP.SATFINITE.E4M3.F32.PACK_AB_MERGE_C R23, R33, R32, R23 ;  /* 0x000000202117723e */ /* 0x000fe40004807017 */
[----:B------:R-:W-:Y:S02]  /*27e0*/  F2FP.SATFINITE.E4M3.F32.PACK_AB_MERGE_C R36, R37, R36, R38 ;  /* 0x000000242524723e */ /* 0x000fe40004807026 */
[----:B------:R-:W-:Y:S01]  /*27f0*/  F2FP.SATFINITE.E4M3.F32.PACK_AB_MERGE_C R106, R107, R106, RZ ;  /* 0x0000006a6b6a723e */ /* 0x000fe200048070ff */
[----:B------:R1:W-:Y:S01]  /*2800*/  STS.128 [R0+UR8], R20 ;  /* 0x0000001400007988 */ /* 0x0003e20008000c08 */
[----:B------:R-:W-:-:S02]  /*2810*/  F2FP.SATFINITE.E4M3.F32.PACK_AB_MERGE_C R110, R111, R110, RZ ;  /* 0x0000006e6f6e723e */ /* 0x000fc400048070ff */
[----:B------:R-:W-:Y:S02]  /*2820*/  F2FP.SATFINITE.E4M3.F32.PACK_AB_MERGE_C R114, R115, R114, RZ ;  /* 0x000000727372723e */ /* 0x000fe400048070ff */
[----:B------:R-:W-:Y:S02]  /*2830*/  F2FP.SATFINITE.E4M3.F32.PACK_AB_MERGE_C R118, R119, R118, RZ ;  /* 0x000000767776723e */ /* 0x000fe400048070ff */
[----:B------:R-:W-:Y:S02]  /*2840*/  F2FP.SATFINITE.E4M3.F32.PACK_AB_MERGE_C R37, R41, R40, R42 ;  /* 0x000000282925723e */ /* 0x000fe4000480702a */
[----:B------:R-:W-:Y:S02]  /*2850*/  F2FP.SATFINITE.E4M3.F32.PACK_AB_MERGE_C R38, R45, R44, R46 ;  /* 0x0000002c2d26723e */ /* 0x000fe4000480702e */
[----:B------:R-:W-:Y:S02]  /*2860*/  F2FP.SATFINITE.E4M3.F32.PACK_AB_MERGE_C R39, R49, R48, R50 ;  /* 0x000000303127723e */ /* 0x000fe40004807032 */
[----:B------:R-:W-:-:S02]  /*2870*/  F2FP.SATFINITE.E4M3.F32.PACK_AB_MERGE_C R52, R53, R52, R54 ;  /* 0x000000343534723e */ /* 0x000fc40004807036 */
[----:B------:R-:W-:Y:S01]  /*2880*/  F2FP.SATFINITE.E4M3.F32.PACK_AB_MERGE_C R122, R123, R122, RZ ;  /* 0x0000007a7b7a723e */ /* 0x000fe200048070ff */
[----:B------:R1:W-:Y:S01]  /*2890*/  STS.128 [R3+UR8], R36 ;  /* 0x0000002403007988 */ /* 0x0003e20008000c08 */
[----:B------:R-:W-:Y:S02]  /*28a0*/  F2FP.SATFINITE.E4M3.F32.PACK_AB_MERGE_C R126, R127, R126, RZ ;  /* 0x0000007e7f7e723e */ /* 0x000fe400048070ff */
[----:B------:R-:W-:Y:S02]  /*28b0*/  F2FP.SATFINITE.E4M3.F32.PACK_AB_MERGE_C R130, R131, R130, RZ ;  /* 0x000000828382723e */ /* 0x000fe400048070ff */
[----:B------:R-:W-:Y:S02]  /*28c0*/  F2FP.SATFINITE.E4M3.F32.PACK_AB_MERGE_C R53, R57, R56, R58 ;  /* 0x000000383935723e */ /* 0x000fe4000480703a */
[----:B------:R-:W-:Y:S02]  /*28d0*/  F2FP.SATFINITE.E4M3.F32.PACK_AB_MERGE_C R54, R61, R60, R62 ;  /* 0x0000003c3d36723e */ /* 0x000fe4000480703e */
[----:B------:R-:W-:-:S02]  /*28e0*/  F2FP.SATFINITE.E4M3.F32.PACK_AB_MERGE_C R55, R65, R64, R66 ;  /* 0x000000404137723e */ /* 0x000fc40004807042 */
[----:B------:R-:W-:Y:S02]  /*28f0*/  F2FP.SATFINITE.E4M3.F32.PACK_AB_MERGE_C R68, R69, R68, R70 ;  /* 0x000000444544723e */ /* 0x000fe40004807046 */
[----:B------:R-:W-:Y:S02]  /*2900*/  LOP3.LUT R8, R2, 0x30, RZ, 0x3c, !PT ;  /* 0x0000003002087812 */ /* 0x000fe400078e3cff */
[----:B------:R-:W-:Y:S02]  /*2910*/  F2FP.SATFINITE.E4M3.F32.PACK_AB_MERGE_C R69, R73, R72, R74 ;  /* 0x000000484945723e */ /* 0x000fe4000480704a */
[----:B------:R-:W-:Y:S01]  /*2920*/  F2FP.SATFINITE.E4M3.F32.PACK_AB_MERGE_C R70, R77, R76, R78 ;  /* 0x0000004c4d46723e */ /* 0x000fe2000480704e */
[----:B------:R1:W-:Y:S01]  /*2930*/  STS.128 [R8+UR8], R52 ;  /* 0x0000003408007988 */ /* 0x0003e20008000c08 */
[----:B------:R-:W-:Y:S02]  /*2940*/  F2FP.SATFINITE.E4M3.F32.PACK_AB_MERGE_C R71, R81, R80, R82 ;  /* 0x000000505147723e */ /* 0x000fe40004807052 */
[----:B------:R-:W-:-:S02]  /*2950*/  F2FP.SATFINITE.E4M3.F32.PACK_AB_MERGE_C R84, R85, R84, R86 ;  /* 0x000000545554723e */ /* 0x000fc40004807056 */
[C---:B------:R-:W-:Y:S02]  /*2960*/  LOP3.LUT R9, R2.reuse, 0x40, RZ, 0x3c, !PT ;  /* 0x0000004002097812 */ /* 0x040fe400078e3cff */
[----:B------:R-:W-:Y:S02]  /*2970*/  F2FP.SATFINITE.E4M3.F32.PACK_AB_MERGE_C R85, R89, R88, R90 ;  /* 0x000000585955723e */ /* 0x000fe4000480705a */
[----:B------:R-:W-:Y:S01]  /*2980*/  F2FP.SATFINITE.E4M3.F32.PACK_AB_MERGE_C R86, R93, R92, R94 ;  /* 0x0000005c5d56723e */ /* 0x000fe2000480705e */
[----:B------:R1:W-:Y:S01]  /*2990*/  STS.128 [R9+UR8], R68 ;  /* 0x0000004409007988 */ /* 0x0003e20008000c08 */
[----:B------:R-:W-:Y:S02]  /*29a0*/  F2FP.SATFINITE.E4M3.F32.PACK_AB_MERGE_C R87, R97, R96, R98 ;  /* 0x000000606157723e */ /* 0x000fe40004807062 */
[----:B------:R-:W-:Y:S02]  /*29b0*/  F2FP.SATFINITE.E4M3.F32.PACK_AB_MERGE_C R100, R101, R100, R102 ;  /* 0x000000646564723e */ /* 0x000fe40004807066 */
[----:B------:R-:W-:-:S02]  /*29c0*/  LOP3.LUT R10, R2, 0x50, RZ, 0x3c, !PT ;  /* 0x00000050020a7812 */ /* 0x000fc400078e3cff */
[----:B------:R-:W-:Y:S02]  /*29d0*/  F2FP.SATFINITE.E4M3.F32.PACK_AB_MERGE_C R101, R105, R104, R106 ;  /* 0x000000686965723e */ /* 0x000fe4000480706a */
[----:B------:R-:W-:Y:S01]  /*29e0*/  F2FP.SATFINITE.E4M3.F32.PACK_AB_MERGE_C R102, R109, R108, R110 ;  /* 0x0000006c6d66723e */ /* 0x000fe2000480706e */
[----:B------:R1:W-:Y:S01]  /*29f0*/  STS.128 [R10+UR8], R84 ;  /* 0x000000540a007988 */ /* 0x0003e20008000c08 */
[----:B------:R-:W-:Y:S02]  /*2a00*/  F2FP.SATFINITE.E4M3.F32.PACK_AB_MERGE_C R103, R113, R112, R114 ;  /* 0x000000707167723e */ /* 0x000fe40004807072 */
[----:B------:R-:W-:Y:S02]  /*2a10*/  F2FP.SATFINITE.E4M3.F32.PACK_AB_MERGE_C R116, R117, R116, R118 ;  /* 0x000000747574723e */ /* 0x000fe40004807076 */
[----:B------:R-:W-:Y:S02]  /*2a20*/  LOP3.LUT R11, R2, 0x60, RZ, 0x3c, !PT ;  /* 0x00000060020b7812 */ /* 0x000fe400078e3cff */
[----:B------:R-:W-:-:S02]  /*2a30*/  F2FP.SATFINITE.E4M3.F32.PACK_AB_MERGE_C R117, R121, R120, R122 ;  /* 0x000000787975723e */ /* 0x000fc4000480707a */
[----:B------:R-:W-:Y:S01]  /*2a40*/  F2FP.SATFINITE.E4M3.F32.PACK_AB_MERGE_C R118, R125, R124, R126 ;  /* 0x0000007c7d76723e */ /* 0x000fe2000480707e */
[----:B------:R1:W-:Y:S01]  /*2a50*/  STS.128 [R11+UR8], R100 ;  /* 0x000000640b007988 */ /* 0x0003e20008000c08 */
[----:B------:R-:W-:Y:S02]  /*2a60*/  F2FP.SATFINITE.E4M3.F32.PACK_AB_MERGE_C R119, R129, R128, R130 ;  /* 0x000000808177723e */ /* 0x000fe40004807082 */
[----:B------:R-:W-:-:S05]  /*2a70*/  LOP3.LUT R12, R2, 0x70, RZ, 0x3c, !PT ;  /* 0x00000070020c7812 */ /* 0x000fca00078e3cff */
[----:B------:R1:W-:Y:S01]  /*2a80*/  STS.128 [R12+UR8], R116 ;  /* 0x000000740c007988 */ /* 0x0003e20008000c08 */
[----:B------:R2:W-:Y:S06]  /*2a90*/  MEMBAR.ALL.CTA ;  /* 0x0000000000007992 */ /* 0x0005ec0000008000 */
[----:B--2---:R-:W2:Y:S02]  /*2aa0*/  FENCE.VIEW.ASYNC.S ;  /* 0x00000000000073c6 */ /* 0x004ea40000000000 */
[----:B--2---:R-:W-:Y:S06]  /*2ab0*/  BAR.SYNC.DEFER_BLOCKING 0x0 ;  /* 0x0000000000007b1d */ /* 0x004fec0000010000 */
[----:B------:R1:W-:Y:S01]  /*2ac0*/  @UP1 UTMASTG.2D [UR4], [UR10] ;  /* 0x000000040a0013b5 */ /* 0x0003e20008008000 */
[----:B------:R0:W-:Y:S01]  /*2ad0*/  UTMACMDFLUSH ;  /* 0x00000000000079b7 */ /* 0x0001e20000000000 */
[----:B------:R-:W-:-:S04]  /*2ae0*/  DEPBAR.LE SB0, 0x0 ;  /* 0x000080000000791a */ /* 0x000fc80000000000 */
[----:B------:R-:W-:Y:S08]  /*2af0*/  BAR.SYNC.DEFER_BLOCKING 0x0 ;  /* 0x0000000000007b1d */ /* 0x000ff00000010000 */
[----:B------:R-:W-:Y:S06]  /*2b00*/  BAR.SYNC.DEFER_BLOCKING 0x0 ;  /* 0x0000000000007b1d */ /* 0x000fec0000010000 */
[----:B-1----:R-:W-:Y:S05]  /*2b10*/  @P2 BRA `(.L_x_71) ;  /* 0x0000000000a02947 */ /* 0x002fea0003800000 */
[----:B------:R-:W1:Y:S01]  /*2b20*/  S2UR UR5, SR_CgaCtaId ;  /* 0x00000000000579c3 */ /* 0x000e620000008800 */
[----:B------:R-:W-:Y:S01]  /*2b30*/  NOP ;  /* 0x0000000000007918 */ /* 0x000fe20000000000 */
[----:B------:R-:W-:Y:S01]  /*2b40*/  UMOV UR4, 0x50 ;  /* 0x0000005000047882 */ /* 0x000fe20000000000 */
[----:B------:R-:W-:Y:S02]  /*2b50*/  IMAD.U32 R0, RZ, RZ, UR24 ;  /* 0x00000018ff007e24 */ /* 0x000fe4000f8e00ff */
[----:B------:R-:W-:Y:S02]  /*2b60*/  IMAD.MOV.U32 R3, RZ, RZ, 0xff ;  /* 0x000000ffff037424 */ /* 0x000fe400078e00ff */
[----:B------:R-:W-:Y:S01]  /*2b70*/  IMAD.MOV.U32 R7, RZ, RZ, 0x1 ;  /* 0x00000001ff077424 */ /* 0x000fe200078e00ff */
[----:B------:R-:W-:-:S04]  /*2b80*/  LOP3.LUT R0, R0, 0xffff, RZ, 0xc0, !PT ;  /* 0x0000ffff00007812 */ /* 0x000fc800078ec0ff */
[----:B------:R-:W-:-:S05]  /*2b90*/  SHF.R.U32.HI R0, RZ, 0x5, R0 ;  /* 0x00000005ff007819 */ /* 0x000fca0000011600 */
[----:B------:R-:W-:Y:S01]  /*2ba0*/  VIADD R2, R0, 0x10 ;  /* 0x0000001000027836 */ /* 0x000fe20000000000 */
[----:B------:R-:W-:Y:S01]  /*2bb0*/  SHF.L.U32 R0, R3, R0, RZ ;  /* 0x0000000003007219 */ /* 0x000fe200000006ff */
[----:B-1----:R-:W-:-:S03]  /*2bc0*/  ULEA UR6, UR5, UR4, 0x18 ;  /* 0x0000000405067291 */ /* 0x002fc6000f8ec0ff */
[----:B------:R-:W-:-:S04]  /*2bd0*/  SHF.L.U32 R3, R7, R2, RZ ;  /* 0x0000000207037219 */ /* 0x000fc800000006ff */
[----:B------:R-:W-:Y:S02]  /*2be0*/  LOP3.LUT R0, R3, R0, RZ, 0xfc, !PT ;  /* 0x0000000003007212 */ /* 0x000fe400078efcff */
[----:B------:R-:W1:Y:S02]  /*2bf0*/  LDS R5, [UR6] ;  /* 0x00000006ff057984 */ /* 0x000e640008000800 */
[C---:B------:R-:W-:Y:S02]  /*2c00*/  LOP3.LUT R2, R0.reuse, 0xffff, RZ, 0xc0, !PT ;  /* 0x0000ffff00027812 */ /* 0x040fe400078ec0ff */
[----:B-1----:R-:W-:-:S04]  /*2c10*/  LOP3.LUT R3, R0, 0xffff, R5, 0x80, !PT ;  /* 0x0000ffff00037812 */ /* 0x002fc800078e8005 */
[----:B------:R-:W-:-:S13]  /*2c20*/  ISETP.NE.AND P0, PT, R3, R2, PT ;  /* 0x000000020300720c */ /* 0x000fda0003f05270 */
[----:B------:R-:W-:Y:S05]  /*2c30*/  @P0 BRA `(.L_x_72) ;  /* 0x0000000000500947 */ /* 0x000fea0003800000 */
[----:B------:R-:W-:Y:S02]  /*2c40*/  SHF.R.U32.HI R5, RZ, 0x10, R5 ;  /* 0x00000010ff057819 */ /* 0x000fe40000011605 */
[----:B------:R-:W-:-:S04]  /*2c50*/  SHF.R.U32.HI R2, RZ, 0x10, R0 ;  /* 0x00000010ff027819 */ /* 0x000fc80000011600 */
[----:B------:R-:W-:-:S04]  /*2c60*/  LOP3.LUT R5, R5, R2, RZ, 0xc0, !PT ;  /* 0x0000000205057212 */ /* 0x000fc800078ec0ff */
[----:B------:R-:W-:-:S13]  /*2c70*/  ISETP.NE.AND P0, PT, R5, R2, PT ;  /* 0x000000020500720c */ /* 0x000fda0003f05270 */
[----:B------:R-:W-:Y:S05]  /*2c80*/  @P0 BRA `(.L_x_73) ;  /* 0x0000000000300947 */ /* 0x000fea0003800000 */
[----:B------:R-:W-:Y:S01]  /*2c90*/  R2UR UR4, R0 ;  /* 0x00000000000472ca */ /* 0x000fe200000e0000 */
[----:B------:R-:W-:Y:S01]  /*2ca0*/  VOTEU.ANY UR5, UPT, PT ;  /* 0x0000000000057886 */ /* 0x000fe200038e0100 */
[----:B------:R-:W1:Y:S01]  /*2cb0*/  S2R R0, SR_LANEID ;  /* 0x0000000000007919 */ /* 0x000e620000000000 */
[----:B------:R-:W-:-:S10]  /*2cc0*/  UFLO.U32 UR5, UR5 ;  /* 0x00000005000572bd */ /* 0x000fd400080e0000 */
[----:B------:R-:W-:-:S06]  /*2cd0*/  ULOP3.LUT UR4, URZ, UR4, URZ, 0x33, !UPT ;  /* 0x00000004ff047292 */ /* 0x000fcc000f8e33ff */
[----:B------:R-:W-:-:S04]  /*2ce0*/  IMAD.U32 R2, RZ, RZ, UR4 ;  /* 0x00000004ff027e24 */ /* 0x000fc8000f8e00ff */
[----:B------:R-:W2:Y:S02]  /*2cf0*/  REDUX UR7, R2 ;  /* 0x00000000020773c4 */ /* 0x000ea40000000000 */
[----:B------:R3:W-:Y:S01]  /*2d00*/  UTCATOMSWS.AND URZ, UR4 ;  /* 0x0000000400ff79e3 */ /* 0x0007e20008000000 */
[----:B-1----:R-:W-:Y:S01]  /*2d10*/  ISETP.EQ.U32.AND P0, PT, R0, UR5, PT ;  /* 0x0000000500007c0c */ /* 0x002fe2000bf02070 */
[----:B--2---:R-:W-:-:S12]  /*2d20*/  IMAD.U32 R0, RZ, RZ, UR7 ;  /* 0x00000007ff007e24 */ /* 0x004fd8000f8e00ff */
[----:B------:R3:W-:Y:S01]  /*2d30*/  @P0 ATOMS.AND RZ, [UR6], R0 ;  /* 0x00000000ffff098c */ /* 0x0007e2000a800006 */
[----:B------:R-:W-:Y:S05]  /*2d40*/  BRA `(.L_x_71) ;  /* 0x0000000000147947 */ /* 0x000fea0003800000 */
.L_x_73:
[----:B------:R-:W-:-:S07]  /*2d50*/  MOV R2, 0x2d70 ;  /* 0x00002d7000027802 */ /* 0x000fce0000000f00 */
[----:B------:R-:W-:Y:S05]  /*2d60*/  CALL.REL.NOINC `($__internal_0_$__cuda_sm10x_tcgen05_guardrail_trap_col_being_dealloced_not_returned_by_alloc) ;  /* 0x0000000000447944 */ /* 0x000fea0003c00000 */
[----:B------:R-:W-:Y:S05]  /*2d70*/  BRA `(.L_x_71) ;  /* 0x0000000000087947 */ /* 0x000fea0003800000 */
.L_x_72:
[----:B------:R-:W-:-:S07]  /*2d80*/  MOV R2, 0x2da0 ;  /* 0x00002da000027802 */ /* 0x000fce0000000f00 */
[----:B------:R-:W-:Y:S05]  /*2d90*/  CALL.REL.NOINC `($__internal_2_$__cuda_sm10x_tcgen05_guardrail_trap_unallocated_columns_being_dealloced) ;  /* 0x0000000000507944 */ /* 0x000fea0003c00000 */
.L_x_71:
[----:B------:R-:W-:Y:S01]  /*2da0*/  NOP ;  /* 0x0000000000007918 */ /* 0x000fe20000000000 */
[----:B---3--:R-:W-:Y:S05]  /*2db0*/  EXIT ;  /* 0x000000000000794d */ /* 0x008fea0003800000 */
.L_x_58:
[----:B------:R-:W1:Y:S02]  /*2dc0*/  SYNCS.PHASECHK.TRANS64.TRYWAIT P0, [UR8+0x24000], RZ ;  /* 0x024000ffff0075a7 */ /* 0x000e640008001108 */
[----:B-1----:R-:W-:Y:S05]  /*2dd0*/  @!P0 BRA `(.L_x_58) ;  /* 0xfffffffc00f88947 */ /* 0x002fea000383ffff */
[----:B------:R-:W-:Y:S05]  /*2de0*/  BRA `(.L_x_74) ;  /* 0xffffffec00407947 */ /* 0x000fea000383ffff */
.L_x_60:
[----:B------:R-:W1:Y:S02]  /*2df0*/  SYNCS.PHASECHK.TRANS64.TRYWAIT P1, [UR8+0x24020], RZ ;  /* 0x024020ffff0075a7 */ /* 0x000e640008021108 */
[----:B-1----:R-:W-:Y:S05]  /*2e00*/  @!P1 BRA `(.L_x_60) ;  /* 0xfffffffc00f89947 */ /* 0x002fea000383ffff */
[----:B------:R-:W-:Y:S05]  /*2e10*/  BRA `(.L_x_75) ;  /* 0xffffffec00e07947 */ /* 0x000fea000383ffff */
.L_x_61:
[----:B------:R-:W2:Y:S02]  /*2e20*/  SYNCS.PHASECHK.TRANS64.TRYWAIT P0, [UR17+0x24000], R3 ;  /* 0x02400003ff0075a7 */ /* 0x000ea40008001111 */
[----:B--2---:R-:W-:Y:S05]  /*2e30*/  @!P0 BRA `(.L_x_61) ;  /* 0xfffffffc00f88947 */ /* 0x004fea000383ffff */
[----:B------:R-:W-:Y:S05]  /*2e40*/  BRA `(.L_x_76) ;  /* 0xfffffff000687947 */ /* 0x000fea000383ffff */
.L_x_63:
[----:B------:R-:W2:Y:S02]  /*2e50*/  SYNCS.PHASECHK.TRANS64.TRYWAIT P0, [UR17+0x24020], R3 ;  /* 0x02402003ff0075a7 */ /* 0x000ea40008001111 */
[----:B--2---:R-:W-:Y:S05]  /*2e60*/  @!P0 BRA `(.L_x_63) ;  /* 0xfffffffc00f88947 */ /* 0x004fea000383ffff */
[----:B------:R-:W-:Y:S05]  /*2e70*/  BRA `(.L_x_77) ;  /* 0xfffffff400147947 */ /* 0x000fea000383ffff */
        .weak           $__internal_0_$__cuda_sm10x_tcgen05_guardrail_trap_col_being_dealloced_not_returned_by_alloc
        .type           $__internal_0_$__cuda_sm10x_tcgen05_guardrail_trap_col_being_dealloced_not_returned_by_alloc,@function
        .size           $__internal_0_$__cuda_sm10x_tcgen05_guardrail_trap_col_being_dealloced_not_returned_by_alloc,($__internal_1_$__cuda_sm10x_tcgen05_guardrail_trap_phase_invalid_during_alloc - $__internal_0_$__cuda_sm10x_tcgen05_guardrail_trap_col_being_dealloced_not_returned_by_alloc)
$__internal_0_$__cuda_sm10x_tcgen05_guardrail_trap_col_being_dealloced_not_returned_by_alloc:
[----:B------:R-:W-:Y:S05]  /*2e80*/  BPT.TRAP 0x1 ;  /* 0x000000040000795c */ /* 0x000fea0000300000 */
[----:B------:R-:W-:-:S04]  /*2e90*/  IMAD.MOV.U32 R3, RZ, RZ, 0x0 ;  /* 0x00000000ff037424 */ /* 0x000fc800078e00ff */
[----:B------:R-:W-:Y:S05]  /*2ea0*/  RET.REL.NODEC R2 `(gluon_tcgen05) ;  /* 0xffffffd002547950 */ /* 0x000fea0003c3ffff */
        .weak           $__internal_1_$__cuda_sm10x_tcgen05_guardrail_trap_phase_invalid_during_alloc
        .type           $__internal_1_$__cuda_sm10x_tcgen05_guardrail_trap_phase_invalid_during_alloc,@function
        .size           $__internal_1_$__cuda_sm10x_tcgen05_guardrail_trap_phase_invalid_during_alloc,($__internal_2_$__cuda_sm10x_tcgen05_guardrail_trap_unallocated_columns_being_dealloced - $__internal_1_$__cuda_sm10x_tcgen05_guardrail_trap_phase_invalid_during_alloc)
$__internal_1_$__cuda_sm10x_tcgen05_guardrail_trap_phase_invalid_during_alloc:
[----:B------:R-:W-:Y:S05]  /*2eb0*/  BPT.TRAP 0x1 ;  /* 0x000000040000795c */ /* 0x000fea0000300000 */
[----:B------:R-:W-:-:S04]  /*2ec0*/  IMAD.MOV.U32 R3, RZ, RZ, 0x0 ;  /* 0x00000000ff037424 */ /* 0x000fc800078e00ff */
[----:B------:R-:W-:Y:S05]  /*2ed0*/  RET.REL.NODEC R2 `(gluon_tcgen05) ;  /* 0xffffffd002487950 */ /* 0x000fea0003c3ffff */
        .weak           $__internal_2_$__cuda_sm10x_tcgen05_guardrail_trap_unallocated_columns_being_dealloced
        .type           $__internal_2_$__cuda_sm10x_tcgen05_guardrail_trap_unallocated_columns_being_dealloced,@function
        .size           $__internal_2_$__cuda_sm10x_tcgen05_guardrail_trap_unallocated_columns_being_dealloced,(.L_x_81 - $__internal_2_$__cuda_sm10x_tcgen05_guardrail_trap_unallocated_columns_being_dealloced)
$__internal_2_$__cuda_sm10x_tcgen05_guardrail_trap_unallocated_columns_being_dealloced:
[----:B------:R-:W-:Y:S05]  /*2ee0*/  BPT.TRAP 0x1 ;  /* 0x000000040000795c */ /* 0x000fea0000300000 */
[----:B------:R-:W-:-:S04]  /*2ef0*/  IMAD.MOV.U32 R3, RZ, RZ, 0x0 ;  /* 0x00000000ff037424 */ /* 0x000fc800078e00ff */
[----:B------:R-:W-:Y:S05]  /*2f00*/  RET.REL.NODEC R2 `(gluon_tcgen05) ;  /* 0xffffffd0023c7950 */ /* 0x000fea0003c3ffff */
.L_x_78:
[----:B------:R-:W-:-:S00]  /*2f10*/  BRA `(.L_x_78) ;  /* 0xfffffffc00fc7947 */ /* 0x000fc0000383ffff */
[----:B------:R-:W-:-:S00]  /*2f20*/  NOP ;  /* 0x0000000000007918 */ /* 0x000fc00000000000 */
        /* <DEDUP_REMOVED lines=13> */
.L_x_81:


//--------------------- .nv.shared.gluon_tcgen05  --------------------------
	.section	.nv.shared.gluon_tcgen05,"aw",@nobits
	.sectionflags	@""
	.align	16
	.zero		1024


//--------------------- .nv.shared.reserved.0     --------------------------
	.section	.nv.shared.reserved.0,"aw",@nobits
	.align	8
	.weak		__nv_reservedSMEM_offset_0_alias
	.size		__nv_reservedSMEM_offset_0_alias, 0, 64
	.other		__nv_reservedSMEM_offset_0_alias,@"STO_CUDA_RESERVED_SHARED STV_DEFAULT"
__nv_reservedSMEM_offset_0_alias:
	.zero		0
.nv.shared.reserved.0:
	.zero		64
	.weak		__nv_reservedSMEM_allocation_phase
	.type		__nv_reservedSMEM_allocation_phase,@object
	.size		__nv_reservedSMEM_allocation_phase,(.L_0 - __nv_reservedSMEM_allocation_phase)
__nv_reservedSMEM_allocation_phase:
	.zero		1
.L_0:
	.zero		7
	.weak		__nv_reservedSMEM_devtool_atexit_pc
	.type		__nv_reservedSMEM_devtool_atexit_pc,@object
	.size		__nv_reservedSMEM_devtool_atexit_pc,(__nv_reservedSMEM_allocation_mask - __nv_reservedSMEM_devtool_atexit_pc)
__nv_reservedSMEM_devtool_atexit_pc:
	.zero		8
	.weak		__nv_reservedSMEM_allocation_mask
	.type		__nv_reservedSMEM_allocation_mask,@object
	.size		__nv_reservedSMEM_allocation_mask,(.L_2 - __nv_reservedSMEM_allocation_mask)
__nv_reservedSMEM_allocation_mask:
	.zero		4
.L_2:


//--------------------- .nv.constant0.gluon_tcgen05 --------------------------
	.section	.nv.constant0.gluon_tcgen05,"a",@progbits
	.sectionflags	@""
	.align	4
.nv.constant0.gluon_tcgen05:
	.zero		976


//--------------------- SYMBOLS --------------------------

	.type		.nv.reservedSmem.offset0,@object
	.size		.nv.reservedSmem.offset0,0x4
	.type		.nv.reservedSmem.cap,@object
	.size		.nv.reservedSmem.cap,0x4
